	.target	sm_90a

	.elftype	@"ET_EXEC"


//--------------------- .note.nv.tkinfo           --------------------------
	.section	.note.nv.tkinfo,"",@"SHT_NOTE"
	.sectionflags	@"SHF_NOTE_NV_TKINFO"
	.tkinfo
        /*0018*/ 	.word	0x00000002
        /*0030*/ 	.string	""
        /*0030*/ 	.string	"ptxas"
        /*0030*/ 	.string	"Cuda compilation tools, release 13.0, V13.0.88"
        /*0030*/ 	.string	"Build cuda_13.0.r13.0/compiler.36424714_0"
        /*0030*/ 	.string	"-arch sm_90a -m 64 "



//--------------------- .note.nv.cuinfo           --------------------------
	.section	.note.nv.cuinfo,"",@"SHT_NOTE"
	.sectionflags	@"SHF_NOTE_NV_CUINFO"
        /*0018*/ 	.short	0x0002
        /*001a*/ 	.short	0x005a
        /*001c*/ 	.short	0x0082
	.zero		2


//--------------------- .nv.info                  --------------------------
	.section	.nv.info,"",@"SHT_CUDA_INFO"
	.align	4


	//----- nvinfo : EIATTR_REGCOUNT
	.align		4
        /*0000*/ 	.byte	0x04, 0x2f
        /*0002*/ 	.short	(.L_15 - .L_14)
	.align		4
.L_14:
        /*0004*/ 	.word	index@(_ZN7cutlass13device_kernelINS_4gemm6kernel13GemmUniversalIN4cute5tupleIJiiiiEEENS1_10collective13CollectiveMmaINS1_34MainloopSm90TmaGmmaWarpSpecializedILi5ENS5_IJNS4_1CILi1EEENSA_ILi2EEESB_EEENS1_32KernelTmaWarpSpecializedPingpongEEENS5_IJNSA_ILi64EEENSA_ILi128EEESH_EEENS_10tfloat32_tENS5_IJlSB_lEEESJ_SK_NS4_8TiledMMAINS4_8MMA_AtomIJNS4_4SM904GMMA30MMA_64x128x8_F32TF32TF32_SS_TNILNSO_7ScaleInE1ELSQ_1EEEEEENS4_6LayoutINS5_IJSB_SB_SB_EEENS5_IJNSA_ILi0EEESV_SV_EEEEENS5_IJNS4_10UnderscoreESY_SY_EEEEENS4_23SM90_TMA_LOAD_MULTICASTENS4_14ComposedLayoutINS4_7SwizzleILi3ELi4ELi3EEENS4_18smem_ptr_flag_bitsILi32EEENST_INS5_IJNSA_ILi8EEENSA_ILi32EEEEEENS5_IJS18_SB_EEEEEEEvNS4_8identityENS4_13SM90_TMA_LOADES1C_vS1D_EENS_8epilogue10collective6detail29Sm90TmaWarpSpecializedAdapterINS1H_15DefaultEpilogueISJ_SK_SK_NS1G_6thread17LinearCombinationISJ_Li1EffLNS1L_9ScaleType4KindE0ELNS_15FloatRoundStyleE2ESJ_EENS1_15EpilogueDefaultEEEEEvvEEEEvNT_6ParamsE)
        /*0008*/ 	.word	0x000000a8


	//----- nvinfo : EIATTR_FRAME_SIZE
	.align		4
.L_15:
        /*000c*/ 	.byte	0x04, 0x11
        /*000e*/ 	.short	(.L_17 - .L_16)
	.align		4
.L_16:
        /*0010*/ 	.word	index@(_ZN7cutlass13device_kernelINS_4gemm6kernel13GemmUniversalIN4cute5tupleIJiiiiEEENS1_10collective13CollectiveMmaINS1_34MainloopSm90TmaGmmaWarpSpecializedILi5ENS5_IJNS4_1CILi1EEENSA_ILi2EEESB_EEENS1_32KernelTmaWarpSpecializedPingpongEEENS5_IJNSA_ILi64EEENSA_ILi128EEESH_EEENS_10tfloat32_tENS5_IJlSB_lEEESJ_SK_NS4_8TiledMMAINS4_8MMA_AtomIJNS4_4SM904GMMA30MMA_64x128x8_F32TF32TF32_SS_TNILNSO_7ScaleInE1ELSQ_1EEEEEENS4_6LayoutINS5_IJSB_SB_SB_EEENS5_IJNSA_ILi0EEESV_SV_EEEEENS5_IJNS4_10UnderscoreESY_SY_EEEEENS4_23SM90_TMA_LOAD_MULTICASTENS4_14ComposedLayoutINS4_7SwizzleILi3ELi4ELi3EEENS4_18smem_ptr_flag_bitsILi32EEENST_INS5_IJNSA_ILi8EEENSA_ILi32EEEEEENS5_IJS18_SB_EEEEEEEvNS4_8identityENS4_13SM90_TMA_LOADES1C_vS1D_EENS_8epilogue10collective6detail29Sm90TmaWarpSpecializedAdapterINS1H_15DefaultEpilogueISJ_SK_SK_NS1G_6thread17LinearCombinationISJ_Li1EffLNS1L_9ScaleType4KindE0ELNS_15FloatRoundStyleE2ESJ_EENS1_15EpilogueDefaultEEEEEvvEEEEvNT_6ParamsE)
        /*0014*/ 	.word	0x00000008


	//----- nvinfo : EIATTR_MIN_STACK_SIZE
	.align		4
.L_17:
        /*0018*/ 	.byte	0x04, 0x12
        /*001a*/ 	.short	(.L_19 - .L_18)
	.align		4
.L_18:
        /*001c*/ 	.word	index@(_ZN7cutlass13device_kernelINS_4gemm6kernel13GemmUniversalIN4cute5tupleIJiiiiEEENS1_10collective13CollectiveMmaINS1_34MainloopSm90TmaGmmaWarpSpecializedILi5ENS5_IJNS4_1CILi1EEENSA_ILi2EEESB_EEENS1_32KernelTmaWarpSpecializedPingpongEEENS5_IJNSA_ILi64EEENSA_ILi128EEESH_EEENS_10tfloat32_tENS5_IJlSB_lEEESJ_SK_NS4_8TiledMMAINS4_8MMA_AtomIJNS4_4SM904GMMA30MMA_64x128x8_F32TF32TF32_SS_TNILNSO_7ScaleInE1ELSQ_1EEEEEENS4_6LayoutINS5_IJSB_SB_SB_EEENS5_IJNSA_ILi0EEESV_SV_EEEEENS5_IJNS4_10UnderscoreESY_SY_EEEEENS4_23SM90_TMA_LOAD_MULTICASTENS4_14ComposedLayoutINS4_7SwizzleILi3ELi4ELi3EEENS4_18smem_ptr_flag_bitsILi32EEENST_INS5_IJNSA_ILi8EEENSA_ILi32EEEEEENS5_IJS18_SB_EEEEEEEvNS4_8identityENS4_13SM90_TMA_LOADES1C_vS1D_EENS_8epilogue10collective6detail29Sm90TmaWarpSpecializedAdapterINS1H_15DefaultEpilogueISJ_SK_SK_NS1G_6thread17LinearCombinationISJ_Li1EffLNS1L_9ScaleType4KindE0ELNS_15FloatRoundStyleE2ESJ_EENS1_15EpilogueDefaultEEEEEvvEEEEvNT_6ParamsE)
        /*0020*/ 	.word	0x00000008
.L_19:


//--------------------- .nv.compat                --------------------------
	.section	.nv.compat,"",@"SHT_CUDA_COMPAT_INFO"
	.align	4
        /*0000*/ 	.byte	0x02, 0x09, 0x01, 0x00, 0x02, 0x02, 0x04, 0x00, 0x02, 0x05, 0x05, 0x00, 0x03, 0x07, 0x01, 0x01
        /*0010*/ 	.byte	0x02, 0x03, 0x01, 0x00, 0x02, 0x06, 0x01, 0x00, 0x04, 0x0b, 0x08, 0x00, 0x00, 0x00, 0x00, 0x00
        /*0020*/ 	.byte	0x00, 0x00, 0x00, 0x00


//--------------------- .nv.info._ZN7cutlass13device_kernelINS_4gemm6kernel13GemmUniversalIN4cute5tupleIJiiiiEEENS1_10collective13CollectiveMmaINS1_34MainloopSm90TmaGmmaWarpSpecializedILi5ENS5_IJNS4_1CILi1EEENSA_ILi2EEESB_EEENS1_32KernelTmaWarpSpecializedPingpongEEENS5_IJNSA_ILi64EEENSA_ILi128EEESH_EEENS_10tfloat32_tENS5_IJlSB_lEEESJ_SK_NS4_8TiledMMAINS4_8MMA_AtomIJNS4_4SM904GMMA30MMA_64x128x8_F32TF32TF32_SS_TNILNSO_7ScaleInE1ELSQ_1EEEEEENS4_6LayoutINS5_IJSB_SB_SB_EEENS5_IJNSA_ILi0EEESV_SV_EEEEENS5_IJNS4_10UnderscoreESY_SY_EEEEENS4_23SM90_TMA_LOAD_MULTICASTENS4_14ComposedLayoutINS4_7SwizzleILi3ELi4ELi3EEENS4_18smem_ptr_flag_bitsILi32EEENST_INS5_IJNSA_ILi8EEENSA_ILi32EEEEEENS5_IJS18_SB_EEEEEEEvNS4_8identityENS4_13SM90_TMA_LOADES1C_vS1D_EENS_8epilogue10collective6detail29Sm90TmaWarpSpecializedAdapterINS1H_15DefaultEpilogueISJ_SK_SK_NS1G_6thread17LinearCombinationISJ_Li1EffLNS1L_9ScaleType4KindE0ELNS_15FloatRoundStyleE2ESJ_EENS1_15EpilogueDefaultEEEEEvvEEEEvNT_6ParamsE --------------------------
	.section	.nv.info._ZN7cutlass13device_kernelINS_4gemm6kernel13GemmUniversalIN4cute5tupleIJiiiiEEENS1_10collective13CollectiveMmaINS1_34MainloopSm90TmaGmmaWarpSpecializedILi5ENS5_IJNS4_1CILi1EEENSA_ILi2EEESB_EEENS1_32KernelTmaWarpSpecializedPingpongEEENS5_IJNSA_ILi64EEENSA_ILi128EEESH_EEENS_10tfloat32_tENS5_IJlSB_lEEESJ_SK_NS4_8TiledMMAINS4_8MMA_AtomIJNS4_4SM904GMMA30MMA_64x128x8_F32TF32TF32_SS_TNILNSO_7ScaleInE1ELSQ_1EEEEEENS4_6LayoutINS5_IJSB_SB_SB_EEENS5_IJNSA_ILi0EEESV_SV_EEEEENS5_IJNS4_10UnderscoreESY_SY_EEEEENS4_23SM90_TMA_LOAD_MULTICASTENS4_14ComposedLayoutINS4_7SwizzleILi3ELi4ELi3EEENS4_18smem_ptr_flag_bitsILi32EEENST_INS5_IJNSA_ILi8EEENSA_ILi32EEEEEENS5_IJS18_SB_EEEEEEEvNS4_8identityENS4_13SM90_TMA_LOADES1C_vS1D_EENS_8epilogue10collective6detail29Sm90TmaWarpSpecializedAdapterINS1H_15DefaultEpilogueISJ_SK_SK_NS1G_6thread17LinearCombinationISJ_Li1EffLNS1L_9ScaleType4KindE0ELNS_15FloatRoundStyleE2ESJ_EENS1_15EpilogueDefaultEEEEEvvEEEEvNT_6ParamsE,"",@"SHT_CUDA_INFO"
	.sectionflags	@""
	.align	4


	//----- nvinfo : EIATTR_CUDA_API_VERSION
	.align		4
        /*0000*/ 	.byte	0x04, 0x37
        /*0002*/ 	.short	(.L_21 - .L_20)
.L_20:
        /*0004*/ 	.word	0x00000082


	//----- nvinfo : EIATTR_KPARAM_INFO
	.align		4
.L_21:
        /*0008*/ 	.byte	0x04, 0x17
        /*000a*/ 	.short	(.L_23 - .L_22)
.L_22:
        /*000c*/ 	.word	0x00000000
        /*0010*/ 	.short	0x0000
        /*0012*/ 	.short	0x0070
        /*0014*/ 	.byte	0x00, 0xf0, 0x01, 0x10


	//----- nvinfo : EIATTR_SPARSE_MMA_MASK
	.align		4
.L_23:
        /*0018*/ 	.byte	0x03, 0x50
        /*001a*/ 	.short	0x0000


	//----- nvinfo : EIATTR_MAXREG_COUNT
	.align		4
        /*001c*/ 	.byte	0x03, 0x1b
        /*001e*/ 	.short	0x00a8


	//----- nvinfo : EIATTR_NUM_BARRIERS
	.align		4
        /*0020*/ 	.byte	0x02, 0x4c
        /*0022*/ 	.byte	0x01
	.zero		1


	//----- nvinfo : EIATTR_EXTERNS
	.align		4
        /*0024*/ 	.byte	0x04, 0x0f
        /*0026*/ 	.short	(.L_25 - .L_24)


	//   ....[0]....
	.align		4
.L_24:
        /*0028*/ 	.word	index@(__assertfail)


	//----- nvinfo : EIATTR_ANNOTATIONS
	.align		4
.L_25:
        /*002c*/ 	.byte	0x04, 0x55
        /*002e*/ 	.short	(.L_27 - .L_26)


	//   ....[0]....
.L_26:
        /*0030*/ 	.word	0x00000001
        /*0034*/ 	.byte	0x60, 0x0d, 0x00, 0x00, 0x01, 0x00, 0x00, 0x00, 0x10, 0x14, 0x00, 0x00, 0x01, 0x00, 0x00, 0x00
        /*0044*/ 	.byte	0x90, 0x6d, 0x00, 0x00, 0x01, 0x00, 0x00, 0x00, 0xe0, 0x7b, 0x00, 0x00


	//----- nvinfo : EIATTR_MERCURY_ISA_VERSION
	.align		4
.L_27:
        /*0050*/ 	.byte	0x03, 0x5f
        /*0052*/ 	.short	0x0101


	//----- nvinfo : EIATTR_INT_WARP_WIDE_INSTR_OFFSETS
	.align		4
        /*0054*/ 	.byte	0x04, 0x31
        /*0056*/ 	.short	(.L_29 - .L_28)


	//   ....[0]....
.L_28:
        /*0058*/ 	.word	0x00000520


	//   ....[1]....
        /*005c*/ 	.word	0x00000560


	//   ....[2]....
        /*0060*/ 	.word	0x00000690


	//   ....[3]....
        /*0064*/ 	.word	0x000006a0


	//   ....[4]....
        /*0068*/ 	.word	0x000006b0


	//   ....[5]....
        /*006c*/ 	.word	0x000006c0


	//   ....[6]....
        /*0070*/ 	.word	0x00000780


	//   ....[7]....
        /*0074*/ 	.word	0x000007c0


	//   ....[8]....
        /*0078*/ 	.word	0x00002b50


	//----- nvinfo : EIATTR_COOP_GROUP_MASK_REGIDS
	.align		4
.L_29:
        /*007c*/ 	.byte	0x04, 0x29
        /*007e*/ 	.short	(.L_31 - .L_30)


	//   ....[0]....
.L_30:
        /*0080*/ 	.word	0xffffffff


	//   ....[1]....
        /*0084*/ 	.word	0xffffffff


	//   ....[2]....
        /*0088*/ 	.word	0xffffffff


	//   ....[3]....
        /*008c*/ 	.word	0xffffffff


	//   ....[4]....
        /*0090*/ 	.word	0xffffffff


	//   ....[5]....
        /*0094*/ 	.word	0xffffffff


	//   ....[6]....
        /*0098*/ 	.word	0xffffffff


	//----- nvinfo : EIATTR_COOP_GROUP_INSTR_OFFSETS
	.align		4
.L_31:
        /*009c*/ 	.byte	0x04, 0x28
        /*009e*/ 	.short	(.L_33 - .L_32)


	//   ....[0]....
.L_32:
        /*00a0*/ 	.word	0x00000070


	//   ....[1]....
        /*00a4*/ 	.word	0x00000080


	//   ....[2]....
        /*00a8*/ 	.word	0x00000140


	//   ....[3]....
        /*00ac*/ 	.word	0x00000300


	//   ....[4]....
        /*00b0*/ 	.word	0x00000340


	//   ....[5]....
        /*00b4*/ 	.word	0x000003d0


	//   ....[6]....
        /*00b8*/ 	.word	0x00000910


	//----- nvinfo : EIATTR_REG_RECONFIG
	.align		4
.L_33:
        /*00bc*/ 	.byte	0x01, 0x54
	.zero		2


	//----- nvinfo : EIATTR_SYSCALL_OFFSETS
	.align		4
        /*00c0*/ 	.byte	0x04, 0x46
        /*00c2*/ 	.short	(.L_35 - .L_34)


	//   ....[0]....
.L_34:
        /*00c4*/ 	.word	0x00001880


	//----- nvinfo : EIATTR_MBARRIER_INSTR_OFFSETS
	.align		4
.L_35:
        /*00c8*/ 	.byte	0x04, 0x39
        /*00ca*/ 	.short	(.L_37 - .L_36)


	//   ....[0]....
.L_36:
        /*00cc*/ 	.word	0x00000250
        /*00d0*/ 	.word	0x000000ff
        /*00d4*/ 	.word	0x00000000
        /*00d8*/ 	.short	0x0100
        /*00da*/ 	.byte	0x08
	.zero		1


	//   ....[1]....
        /*00dc*/ 	.word	0x00000260
        /*00e0*/ 	.word	0x000000ff
        /*00e4*/ 	.word	0x00000028
        /*00e8*/ 	.short	0x0100
        /*00ea*/ 	.byte	0x08
	.zero		1


	//   ....[2]....
        /*00ec*/ 	.word	0x00000270
        /*00f0*/ 	.word	0x000000ff
        /*00f4*/ 	.word	0x00000008
        /*00f8*/ 	.short	0x0100
        /*00fa*/ 	.byte	0x08
	.zero		1


	//   ....[3]....
        /*00fc*/ 	.word	0x00000280
        /*0100*/ 	.word	0x000000ff
        /*0104*/ 	.word	0x00000030
        /*0108*/ 	.short	0x0100
        /*010a*/ 	.byte	0x08
	.zero		1


	//   ....[4]....
        /*010c*/ 	.word	0x00000290
        /*0110*/ 	.word	0x000000ff
        /*0114*/ 	.word	0x00000010
        /*0118*/ 	.short	0x0100
        /*011a*/ 	.byte	0x08
	.zero		1


	//   ....[5]....
        /*011c*/ 	.word	0x000002a0
        /*0120*/ 	.word	0x000000ff
        /*0124*/ 	.word	0x00000038
        /*0128*/ 	.short	0x0100
        /*012a*/ 	.byte	0x08
	.zero		1


	//   ....[6]....
        /*012c*/ 	.word	0x000002b0
        /*0130*/ 	.word	0x000000ff
        /*0134*/ 	.word	0x00000018
        /*0138*/ 	.short	0x0100
        /*013a*/ 	.byte	0x08
	.zero		1


	//   ....[7]....
        /*013c*/ 	.word	0x000002c0
        /*0140*/ 	.word	0x000000ff
        /*0144*/ 	.word	0x00000040
        /*0148*/ 	.short	0x0100
        /*014a*/ 	.byte	0x08
	.zero		1


	//   ....[8]....
        /*014c*/ 	.word	0x000002d0
        /*0150*/ 	.word	0x000000ff
        /*0154*/ 	.word	0x00000020
        /*0158*/ 	.short	0x0100
        /*015a*/ 	.byte	0x08
	.zero		1


	//   ....[9]....
        /*015c*/ 	.word	0x000002e0
        /*0160*/ 	.word	0x000000ff
        /*0164*/ 	.word	0x00000048
        /*0168*/ 	.short	0x0100
        /*016a*/ 	.byte	0x08
	.zero		1


	//   ....[10]....
        /*016c*/ 	.word	0x000007f0
        /*0170*/ 	.word	0x000000ff
        /*0174*/ 	.word	0x00000080
        /*0178*/ 	.short	0x0100
        /*017a*/ 	.byte	0x08
	.zero		1


	//   ....[11]....
        /*017c*/ 	.word	0x00000870
        /*0180*/ 	.word	0x000000ff
        /*0184*/ 	.word	0x00000088
        /*0188*/ 	.short	0x0100
        /*018a*/ 	.byte	0x08
	.zero		1


	//   ....[12]....
        /*018c*/ 	.word	0x00000890
        /*0190*/ 	.word	0x000000ff
        /*0194*/ 	.word	0x00000060
        /*0198*/ 	.short	0x0100
        /*019a*/ 	.byte	0x09
	.zero		1


	//   ....[13]....
        /*019c*/ 	.word	0x000008a0
        /*01a0*/ 	.word	0x000000ff
        /*01a4*/ 	.word	0x00000068
        /*01a8*/ 	.short	0x0100
        /*01aa*/ 	.byte	0x09
	.zero		1


	//   ....[14]....
        /*01ac*/ 	.word	0x000008b0
        /*01b0*/ 	.word	0x000000ff
        /*01b4*/ 	.word	0x00000070
        /*01b8*/ 	.short	0x0100
        /*01ba*/ 	.byte	0x09
	.zero		1


	//   ....[15]....
        /*01bc*/ 	.word	0x000008c0
        /*01c0*/ 	.word	0x000000ff
        /*01c4*/ 	.word	0x00000078
        /*01c8*/ 	.short	0x0100
        /*01ca*/ 	.byte	0x09
	.zero		1


	//   ....[16]....
        /*01cc*/ 	.word	0x00001740
        /*01d0*/ 	.word	0x000000ff
        /*01d4*/ 	.word	0xfffffff8
        /*01d8*/ 	.short	0x010a
        /*01da*/ 	.byte	0x2b
	.zero		1


	//   ....[17]....
        /*01dc*/ 	.word	0x00001900
        /*01e0*/ 	.word	0x00000003
        /*01e4*/ 	.word	0x00000000
        /*01e8*/ 	.short	0x010a
        /*01ea*/ 	.byte	0x3f
	.zero		1


	//   ....[18]....
        /*01ec*/ 	.word	0x00001960
        /*01f0*/ 	.word	0x00000003
        /*01f4*/ 	.word	0x00000000
        /*01f8*/ 	.short	0x010a
        /*01fa*/ 	.byte	0x3f
	.zero		1


	//   ....[19]....
        /*01fc*/ 	.word	0x00002200
        /*0200*/ 	.word	0x000000ff
        /*0204*/ 	.word	0x00000000
        /*0208*/ 	.short	0x010a
        /*020a*/ 	.byte	0x07
	.zero		1


	//   ....[20]....
        /*020c*/ 	.word	0x00002240
        /*0210*/ 	.word	0x000000ff
        /*0214*/ 	.word	0x00000000
        /*0218*/ 	.short	0x010a
        /*021a*/ 	.byte	0x07
	.zero		1


	//   ....[21]....
        /*021c*/ 	.word	0x000029e0
        /*0220*/ 	.word	0x00000005
        /*0224*/ 	.word	0x00000000
        /*0228*/ 	.short	0x0101
        /*022a*/ 	.byte	0x3f
	.zero		1


	//   ....[22]....
        /*022c*/ 	.word	0x00002af0
        /*0230*/ 	.word	0x00000003
        /*0234*/ 	.word	0x00000000
        /*0238*/ 	.short	0x0101
        /*023a*/ 	.byte	0x29
	.zero		1


	//   ....[23]....
        /*023c*/ 	.word	0x00002bf0
        /*0240*/ 	.word	0x00000003
        /*0244*/ 	.word	0x00000000
        /*0248*/ 	.short	0x0101
        /*024a*/ 	.byte	0x3f
	.zero		1


	//   ....[24]....
        /*024c*/ 	.word	0x00002c70
        /*0250*/ 	.word	0x000000ff
        /*0254*/ 	.word	0x00000008
        /*0258*/ 	.short	0x010a
        /*025a*/ 	.byte	0x2b
	.zero		1


	//   ....[25]....
        /*025c*/ 	.word	0x00006dd0
        /*0260*/ 	.word	0x00000000
        /*0264*/ 	.word	0x00000000
        /*0268*/ 	.short	0x0101
        /*026a*/ 	.byte	0x29
	.zero		1


	//   ....[26]....
        /*026c*/ 	.word	0x00007700
        /*0270*/ 	.word	0x0000000e
        /*0274*/ 	.word	0x00000028
        /*0278*/ 	.short	0x010a
        /*027a*/ 	.byte	0x3f
	.zero		1


	//   ....[27]....
        /*027c*/ 	.word	0x00007d10
        /*0280*/ 	.word	0x00000006
        /*0284*/ 	.word	0x00000088
        /*0288*/ 	.short	0x0101
        /*028a*/ 	.byte	0x3f
	.zero		1


	//   ....[28]....
        /*028c*/ 	.word	0x00008430
        /*0290*/ 	.word	0x00000007
        /*0294*/ 	.word	0x00000000
        /*0298*/ 	.short	0x010a
        /*029a*/ 	.byte	0x3f
	.zero		1


	//   ....[29]....
        /*029c*/ 	.word	0x000084b0
        /*02a0*/ 	.word	0x00000006
        /*02a4*/ 	.word	0x00000000
        /*02a8*/ 	.short	0x010a
        /*02aa*/ 	.byte	0x3f
	.zero		1


	//   ....[30]....
        /*02ac*/ 	.word	0x00008540
        /*02b0*/ 	.word	0x00000007
        /*02b4*/ 	.word	0x00000000
        /*02b8*/ 	.short	0x010a
        /*02ba*/ 	.byte	0x3f
	.zero		1


	//   ....[31]....
        /*02bc*/ 	.word	0x000085d0
        /*02c0*/ 	.word	0x00000006
        /*02c4*/ 	.word	0x00000000
        /*02c8*/ 	.short	0x010a
        /*02ca*/ 	.byte	0x3f
	.zero		1


	//   ....[32]....
        /*02cc*/ 	.word	0x00008660
        /*02d0*/ 	.word	0x00000005
        /*02d4*/ 	.word	0x00000000
        /*02d8*/ 	.short	0x010a
        /*02da*/ 	.byte	0x3f
	.zero		1


	//   ....[33]....
        /*02dc*/ 	.word	0x000086d0
        /*02e0*/ 	.word	0x00000003
        /*02e4*/ 	.word	0xfffffff8
        /*02e8*/ 	.short	0x010a
        /*02ea*/ 	.byte	0x3f
	.zero		1


	//   ....[34]....
        /*02ec*/ 	.word	0x00008720
        /*02f0*/ 	.word	0x00000003
        /*02f4*/ 	.word	0x00000000
        /*02f8*/ 	.short	0x010a
        /*02fa*/ 	.byte	0x3f
	.zero		1


	//   ....[35]....
        /*02fc*/ 	.word	0x00008780
        /*0300*/ 	.word	0x00000005
        /*0304*/ 	.word	0x00000000
        /*0308*/ 	.short	0x010a
        /*030a*/ 	.byte	0x3f
	.zero		1


	//   ....[36]....
        /*030c*/ 	.word	0x000087e0
        /*0310*/ 	.word	0x00000003
        /*0314*/ 	.word	0x00000008
        /*0318*/ 	.short	0x010a
        /*031a*/ 	.byte	0x3f
	.zero		1


	//   ....[37]....
        /*031c*/ 	.word	0x000088b0
        /*0320*/ 	.word	0x0000000e
        /*0324*/ 	.word	0x00000028
        /*0328*/ 	.short	0x010a
        /*032a*/ 	.byte	0x3f
	.zero		1


	//   ....[38]....
        /*032c*/ 	.word	0x00008980
        /*0330*/ 	.word	0x00000007
        /*0334*/ 	.word	0x00000000
        /*0338*/ 	.short	0x010a
        /*033a*/ 	.byte	0x3f
	.zero		1


	//   ....[39]....
        /*033c*/ 	.word	0x000089d0
        /*0340*/ 	.word	0x00000006
        /*0344*/ 	.word	0x00000000
        /*0348*/ 	.short	0x010a
        /*034a*/ 	.byte	0x3f
	.zero		1


	//   ....[40]....
        /*034c*/ 	.word	0x00008a20
        /*0350*/ 	.word	0x00000007
        /*0354*/ 	.word	0x00000000
        /*0358*/ 	.short	0x010a
        /*035a*/ 	.byte	0x3f
	.zero		1


	//   ....[41]....
        /*035c*/ 	.word	0x00008a70
        /*0360*/ 	.word	0x00000006
        /*0364*/ 	.word	0x00000000
        /*0368*/ 	.short	0x010a
        /*036a*/ 	.byte	0x3f
	.zero		1


	//----- nvinfo : EIATTR_NUM_MBARRIERS
	.align		4
.L_37:
        /*036c*/ 	.byte	0x03, 0x38
        /*036e*/ 	.short	0x0010


	//----- nvinfo : EIATTR_EXIT_INSTR_OFFSETS
	.align		4
        /*0370*/ 	.byte	0x04, 0x1c
        /*0372*/ 	.short	(.L_39 - .L_38)


	//   ....[0]....
.L_38:
        /*0374*/ 	.word	0x000013a0


	//   ....[1]....
        /*0378*/ 	.word	0x00001400


	//   ....[2]....
        /*037c*/ 	.word	0x000073f0


	//   ....[3]....
        /*0380*/ 	.word	0x00007420


	//   ....[4]....
        /*0384*/ 	.word	0x000086b0


	//----- nvinfo : EIATTR_MAX_THREADS
	.align		4
.L_39:
        /*0388*/ 	.byte	0x04, 0x05
        /*038a*/ 	.short	(.L_41 - .L_40)
.L_40:
        /*038c*/ 	.word	0x00000180
        /*0390*/ 	.word	0x00000001
        /*0394*/ 	.word	0x00000001


	//----- nvinfo : EIATTR_CRS_STACK_SIZE
	.align		4
.L_41:
        /*0398*/ 	.byte	0x04, 0x1e
        /*039a*/ 	.short	(.L_43 - .L_42)
.L_42:
        /*039c*/ 	.word	0x00000000


	//----- nvinfo : EIATTR_CBANK_PARAM_SIZE
	.align		4
.L_43:
        /*03a0*/ 	.byte	0x03, 0x19
        /*03a2*/ 	.short	0x0470


	//----- nvinfo : EIATTR_PARAM_CBANK
	.align		4
        /*03a4*/ 	.byte	0x04, 0x0a
        /*03a6*/ 	.short	(.L_45 - .L_44)
	.align		4
.L_44:
        /*03a8*/ 	.word	index@(.nv.constant0._ZN7cutlass13device_kernelINS_4gemm6kernel13GemmUniversalIN4cute5tupleIJiiiiEEENS1_10collective13CollectiveMmaINS1_34MainloopSm90TmaGmmaWarpSpecializedILi5ENS5_IJNS4_1CILi1EEENSA_ILi2EEESB_EEENS1_32KernelTmaWarpSpecializedPingpongEEENS5_IJNSA_ILi64EEENSA_ILi128EEESH_EEENS_10tfloat32_tENS5_IJlSB_lEEESJ_SK_NS4_8TiledMMAINS4_8MMA_AtomIJNS4_4SM904GMMA30MMA_64x128x8_F32TF32TF32_SS_TNILNSO_7ScaleInE1ELSQ_1EEEEEENS4_6LayoutINS5_IJSB_SB_SB_EEENS5_IJNSA_ILi0EEESV_SV_EEEEENS5_IJNS4_10UnderscoreESY_SY_EEEEENS4_23SM90_TMA_LOAD_MULTICASTENS4_14ComposedLayoutINS4_7SwizzleILi3ELi4ELi3EEENS4_18smem_ptr_flag_bitsILi32EEENST_INS5_IJNSA_ILi8EEENSA_ILi32EEEEEENS5_IJS18_SB_EEEEEEEvNS4_8identityENS4_13SM90_TMA_LOADES1C_vS1D_EENS_8epilogue10collective6detail29Sm90TmaWarpSpecializedAdapterINS1H_15DefaultEpilogueISJ_SK_SK_NS1G_6thread17LinearCombinationISJ_Li1EffLNS1L_9ScaleType4KindE0ELNS_15FloatRoundStyleE2ESJ_EENS1_15EpilogueDefaultEEEEEvvEEEEvNT_6ParamsE)
        /*03ac*/ 	.short	0x0210
        /*03ae*/ 	.short	0x0470


	//----- nvinfo : EIATTR_SW_WAR
	.align		4
.L_45:
        /*03b0*/ 	.byte	0x04, 0x36
        /*03b2*/ 	.short	(.L_47 - .L_46)
.L_46:
        /*03b4*/ 	.word	0x00000008
.L_47:


//--------------------- .nv.callgraph             --------------------------
	.section	.nv.callgraph,"",@"SHT_CUDA_CALLGRAPH"
	.align	4
	.sectionentsize	8
	.align		4
        /*0000*/ 	.word	0x00000000
	.align		4
        /*0004*/ 	.word	0xffffffff
	.align		4
        /*0008*/ 	.word	index@(_ZN7cutlass13device_kernelINS_4gemm6kernel13GemmUniversalIN4cute5tupleIJiiiiEEENS1_10collective13CollectiveMmaINS1_34MainloopSm90TmaGmmaWarpSpecializedILi5ENS5_IJNS4_1CILi1EEENSA_ILi2EEESB_EEENS1_32KernelTmaWarpSpecializedPingpongEEENS5_IJNSA_ILi64EEENSA_ILi128EEESH_EEENS_10tfloat32_tENS5_IJlSB_lEEESJ_SK_NS4_8TiledMMAINS4_8MMA_AtomIJNS4_4SM904GMMA30MMA_64x128x8_F32TF32TF32_SS_TNILNSO_7ScaleInE1ELSQ_1EEEEEENS4_6LayoutINS5_IJSB_SB_SB_EEENS5_IJNSA_ILi0EEESV_SV_EEEEENS5_IJNS4_10UnderscoreESY_SY_EEEEENS4_23SM90_TMA_LOAD_MULTICASTENS4_14ComposedLayoutINS4_7SwizzleILi3ELi4ELi3EEENS4_18smem_ptr_flag_bitsILi32EEENST_INS5_IJNSA_ILi8EEENSA_ILi32EEEEEENS5_IJS18_SB_EEEEEEEvNS4_8identityENS4_13SM90_TMA_LOADES1C_vS1D_EENS_8epilogue10collective6detail29Sm90TmaWarpSpecializedAdapterINS1H_15DefaultEpilogueISJ_SK_SK_NS1G_6thread17LinearCombinationISJ_Li1EffLNS1L_9ScaleType4KindE0ELNS_15FloatRoundStyleE2ESJ_EENS1_15EpilogueDefaultEEEEEvvEEEEvNT_6ParamsE)
	.align		4
        /*000c*/ 	.word	index@(__assertfail)
	.align		4
        /*0010*/ 	.word	0x00000000
	.align		4
        /*0014*/ 	.word	0xfffffffe
	.align		4
        /*0018*/ 	.word	0x00000000
	.align		4
        /*001c*/ 	.word	0xfffffffd
	.align		4
        /*0020*/ 	.word	0x00000000
	.align		4
        /*0024*/ 	.word	0xfffffffc


//--------------------- .nv.constant4             --------------------------
	.section	.nv.constant4,"a",@progbits
	.align	8
	.align		8
.nv.constant4:
        /*0000*/ 	.dword	__assertfail
	.align		8
        /*0008*/ 	.dword	__unnamed_1
	.align		8
        /*0010*/ 	.dword	_ZN39_INTERNAL_3fa6fa26_4_k_cu_075aca53_65354cuda3std3__45__cpo5beginE
	.align		8
        /*0018*/ 	.dword	_ZN39_INTERNAL_3fa6fa26_4_k_cu_075aca53_65354cuda3std3__45__cpo3endE
	.align		8
        /*0020*/ 	.dword	_ZN39_INTERNAL_3fa6fa26_4_k_cu_075aca53_65354cuda3std3__45__cpo6cbeginE
	.align		8
        /*0028*/ 	.dword	_ZN39_INTERNAL_3fa6fa26_4_k_cu_075aca53_65354cuda3std3__45__cpo4cendE
	.align		8
        /*0030*/ 	.dword	_ZN39_INTERNAL_3fa6fa26_4_k_cu_075aca53_65354cuda3std3__441_GLOBAL__N__3fa6fa26_4_k_cu_075aca53_65356ignoreE
	.align		8
        /*0038*/ 	.dword	_ZN39_INTERNAL_3fa6fa26_4_k_cu_075aca53_65354cuda3std3__419piecewise_constructE
	.align		8
        /*0040*/ 	.dword	_ZN39_INTERNAL_3fa6fa26_4_k_cu_075aca53_65354cuda3std3__48in_placeE
	.align		8
        /*0048*/ 	.dword	_ZN39_INTERNAL_3fa6fa26_4_k_cu_075aca53_65354cuda3std6ranges3__45__cpo4swapE
	.align		8
        /*0050*/ 	.dword	_ZN39_INTERNAL_3fa6fa26_4_k_cu_075aca53_65354cuda3std6ranges3__45__cpo9iter_moveE
	.align		8
        /*0058*/ 	.dword	_ZN39_INTERNAL_3fa6fa26_4_k_cu_075aca53_65354cute7productE
	.align		8
        /*0060*/ 	.dword	_ZN39_INTERNAL_3fa6fa26_4_k_cu_075aca53_65354cute1_E
	.align		8
        /*0068*/ 	.dword	$str$22
	.align		8
        /*0070*/ 	.dword	$str$23


//--------------------- .text._ZN7cutlass13device_kernelINS_4gemm6kernel13GemmUniversalIN4cute5tupleIJiiiiEEENS1_10collective13CollectiveMmaINS1_34MainloopSm90TmaGmmaWarpSpecializedILi5ENS5_IJNS4_1CILi1EEENSA_ILi2EEESB_EEENS1_32KernelTmaWarpSpecializedPingpongEEENS5_IJNSA_ILi64EEENSA_ILi128EEESH_EEENS_10tfloat32_tENS5_IJlSB_lEEESJ_SK_NS4_8TiledMMAINS4_8MMA_AtomIJNS4_4SM904GMMA30MMA_64x128x8_F32TF32TF32_SS_TNILNSO_7ScaleInE1ELSQ_1EEEEEENS4_6LayoutINS5_IJSB_SB_SB_EEENS5_IJNSA_ILi0EEESV_SV_EEEEENS5_IJNS4_10UnderscoreESY_SY_EEEEENS4_23SM90_TMA_LOAD_MULTICASTENS4_14ComposedLayoutINS4_7SwizzleILi3ELi4ELi3EEENS4_18smem_ptr_flag_bitsILi32EEENST_INS5_IJNSA_ILi8EEENSA_ILi32EEEEEENS5_IJS18_SB_EEEEEEEvNS4_8identityENS4_13SM90_TMA_LOADES1C_vS1D_EENS_8epilogue10collective6detail29Sm90TmaWarpSpecializedAdapterINS1H_15DefaultEpilogueISJ_SK_SK_NS1G_6thread17LinearCombinationISJ_Li1EffLNS1L_9ScaleType4KindE0ELNS_15FloatRoundStyleE2ESJ_EENS1_15EpilogueDefaultEEEEEvvEEEEvNT_6ParamsE --------------------------
	.section	.text._ZN7cutlass13device_kernelINS_4gemm6kernel13GemmUniversalIN4cute5tupleIJiiiiEEENS1_10collective13CollectiveMmaINS1_34MainloopSm90TmaGmmaWarpSpecializedILi5ENS5_IJNS4_1CILi1EEENSA_ILi2EEESB_EEENS1_32KernelTmaWarpSpecializedPingpongEEENS5_IJNSA_ILi64EEENSA_ILi128EEESH_EEENS_10tfloat32_tENS5_IJlSB_lEEESJ_SK_NS4_8TiledMMAINS4_8MMA_AtomIJNS4_4SM904GMMA30MMA_64x128x8_F32TF32TF32_SS_TNILNSO_7ScaleInE1ELSQ_1EEEEEENS4_6LayoutINS5_IJSB_SB_SB_EEENS5_IJNSA_ILi0EEESV_SV_EEEEENS5_IJNS4_10UnderscoreESY_SY_EEEEENS4_23SM90_TMA_LOAD_MULTICASTENS4_14ComposedLayoutINS4_7SwizzleILi3ELi4ELi3EEENS4_18smem_ptr_flag_bitsILi32EEENST_INS5_IJNSA_ILi8EEENSA_ILi32EEEEEENS5_IJS18_SB_EEEEEEEvNS4_8identityENS4_13SM90_TMA_LOADES1C_vS1D_EENS_8epilogue10collective6detail29Sm90TmaWarpSpecializedAdapterINS1H_15DefaultEpilogueISJ_SK_SK_NS1G_6thread17LinearCombinationISJ_Li1EffLNS1L_9ScaleType4KindE0ELNS_15FloatRoundStyleE2ESJ_EENS1_15EpilogueDefaultEEEEEvvEEEEvNT_6ParamsE,"ax",@progbits
	.align	128
.text._ZN7cutlass13device_kernelINS_4gemm6kernel13GemmUniversalIN4cute5tupleIJiiiiEEENS1_10collective13CollectiveMmaINS1_34MainloopSm90TmaGmmaWarpSpecializedILi5ENS5_IJNS4_1CILi1EEENSA_ILi2EEESB_EEENS1_32KernelTmaWarpSpecializedPingpongEEENS5_IJNSA_ILi64EEENSA_ILi128EEESH_EEENS_10tfloat32_tENS5_IJlSB_lEEESJ_SK_NS4_8TiledMMAINS4_8MMA_AtomIJNS4_4SM904GMMA30MMA_64x128x8_F32TF32TF32_SS_TNILNSO_7ScaleInE1ELSQ_1EEEEEENS4_6LayoutINS5_IJSB_SB_SB_EEENS5_IJNSA_ILi0EEESV_SV_EEEEENS5_IJNS4_10UnderscoreESY_SY_EEEEENS4_23SM90_TMA_LOAD_MULTICASTENS4_14ComposedLayoutINS4_7SwizzleILi3ELi4ELi3EEENS4_18smem_ptr_flag_bitsILi32EEENST_INS5_IJNSA_ILi8EEENSA_ILi32EEEEEENS5_IJS18_SB_EEEEEEEvNS4_8identityENS4_13SM90_TMA_LOADES1C_vS1D_EENS_8epilogue10collective6detail29Sm90TmaWarpSpecializedAdapterINS1H_15DefaultEpilogueISJ_SK_SK_NS1G_6thread17LinearCombinationISJ_Li1EffLNS1L_9ScaleType4KindE0ELNS_15FloatRoundStyleE2ESJ_EENS1_15EpilogueDefaultEEEEEvvEEEEvNT_6ParamsE:
        .type           _ZN7cutlass13device_kernelINS_4gemm6kernel13GemmUniversalIN4cute5tupleIJiiiiEEENS1_10collective13CollectiveMmaINS1_34MainloopSm90TmaGmmaWarpSpecializedILi5ENS5_IJNS4_1CILi1EEENSA_ILi2EEESB_EEENS1_32KernelTmaWarpSpecializedPingpongEEENS5_IJNSA_ILi64EEENSA_ILi128EEESH_EEENS_10tfloat32_tENS5_IJlSB_lEEESJ_SK_NS4_8TiledMMAINS4_8MMA_AtomIJNS4_4SM904GMMA30MMA_64x128x8_F32TF32TF32_SS_TNILNSO_7ScaleInE1ELSQ_1EEEEEENS4_6LayoutINS5_IJSB_SB_SB_EEENS5_IJNSA_ILi0EEESV_SV_EEEEENS5_IJNS4_10UnderscoreESY_SY_EEEEENS4_23SM90_TMA_LOAD_MULTICASTENS4_14ComposedLayoutINS4_7SwizzleILi3ELi4ELi3EEENS4_18smem_ptr_flag_bitsILi32EEENST_INS5_IJNSA_ILi8EEENSA_ILi32EEEEEENS5_IJS18_SB_EEEEEEEvNS4_8identityENS4_13SM90_TMA_LOADES1C_vS1D_EENS_8epilogue10collective6detail29Sm90TmaWarpSpecializedAdapterINS1H_15DefaultEpilogueISJ_SK_SK_NS1G_6thread17LinearCombinationISJ_Li1EffLNS1L_9ScaleType4KindE0ELNS_15FloatRoundStyleE2ESJ_EENS1_15EpilogueDefaultEEEEEvvEEEEvNT_6ParamsE,@function
        .size           _ZN7cutlass13device_kernelINS_4gemm6kernel13GemmUniversalIN4cute5tupleIJiiiiEEENS1_10collective13CollectiveMmaINS1_34MainloopSm90TmaGmmaWarpSpecializedILi5ENS5_IJNS4_1CILi1EEENSA_ILi2EEESB_EEENS1_32KernelTmaWarpSpecializedPingpongEEENS5_IJNSA_ILi64EEENSA_ILi128EEESH_EEENS_10tfloat32_tENS5_IJlSB_lEEESJ_SK_NS4_8TiledMMAINS4_8MMA_AtomIJNS4_4SM904GMMA30MMA_64x128x8_F32TF32TF32_SS_TNILNSO_7ScaleInE1ELSQ_1EEEEEENS4_6LayoutINS5_IJSB_SB_SB_EEENS5_IJNSA_ILi0EEESV_SV_EEEEENS5_IJNS4_10UnderscoreESY_SY_EEEEENS4_23SM90_TMA_LOAD_MULTICASTENS4_14ComposedLayoutINS4_7SwizzleILi3ELi4ELi3EEENS4_18smem_ptr_flag_bitsILi32EEENST_INS5_IJNSA_ILi8EEENSA_ILi32EEEEEENS5_IJS18_SB_EEEEEEEvNS4_8identityENS4_13SM90_TMA_LOADES1C_vS1D_EENS_8epilogue10collective6detail29Sm90TmaWarpSpecializedAdapterINS1H_15DefaultEpilogueISJ_SK_SK_NS1G_6thread17LinearCombinationISJ_Li1EffLNS1L_9ScaleType4KindE0ELNS_15FloatRoundStyleE2ESJ_EENS1_15EpilogueDefaultEEEEEvvEEEEvNT_6ParamsE,(.L_x_203 - _ZN7cutlass13device_kernelINS_4gemm6kernel13GemmUniversalIN4cute5tupleIJiiiiEEENS1_10collective13CollectiveMmaINS1_34MainloopSm90TmaGmmaWarpSpecializedILi5ENS5_IJNS4_1CILi1EEENSA_ILi2EEESB_EEENS1_32KernelTmaWarpSpecializedPingpongEEENS5_IJNSA_ILi64EEENSA_ILi128EEESH_EEENS_10tfloat32_tENS5_IJlSB_lEEESJ_SK_NS4_8TiledMMAINS4_8MMA_AtomIJNS4_4SM904GMMA30MMA_64x128x8_F32TF32TF32_SS_TNILNSO_7ScaleInE1ELSQ_1EEEEEENS4_6LayoutINS5_IJSB_SB_SB_EEENS5_IJNSA_ILi0EEESV_SV_EEEEENS5_IJNS4_10UnderscoreESY_SY_EEEEENS4_23SM90_TMA_LOAD_MULTICASTENS4_14ComposedLayoutINS4_7SwizzleILi3ELi4ELi3EEENS4_18smem_ptr_flag_bitsILi32EEENST_INS5_IJNSA_ILi8EEENSA_ILi32EEEEEENS5_IJS18_SB_EEEEEEEvNS4_8identityENS4_13SM90_TMA_LOADES1C_vS1D_EENS_8epilogue10collective6detail29Sm90TmaWarpSpecializedAdapterINS1H_15DefaultEpilogueISJ_SK_SK_NS1G_6thread17LinearCombinationISJ_Li1EffLNS1L_9ScaleType4KindE0ELNS_15FloatRoundStyleE2ESJ_EENS1_15EpilogueDefaultEEEEEvvEEEEvNT_6ParamsE)
        .other          _ZN7cutlass13device_kernelINS_4gemm6kernel13GemmUniversalIN4cute5tupleIJiiiiEEENS1_10collective13CollectiveMmaINS1_34MainloopSm90TmaGmmaWarpSpecializedILi5ENS5_IJNS4_1CILi1EEENSA_ILi2EEESB_EEENS1_32KernelTmaWarpSpecializedPingpongEEENS5_IJNSA_ILi64EEENSA_ILi128EEESH_EEENS_10tfloat32_tENS5_IJlSB_lEEESJ_SK_NS4_8TiledMMAINS4_8MMA_AtomIJNS4_4SM904GMMA30MMA_64x128x8_F32TF32TF32_SS_TNILNSO_7ScaleInE1ELSQ_1EEEEEENS4_6LayoutINS5_IJSB_SB_SB_EEENS5_IJNSA_ILi0EEESV_SV_EEEEENS5_IJNS4_10UnderscoreESY_SY_EEEEENS4_23SM90_TMA_LOAD_MULTICASTENS4_14ComposedLayoutINS4_7SwizzleILi3ELi4ELi3EEENS4_18smem_ptr_flag_bitsILi32EEENST_INS5_IJNSA_ILi8EEENSA_ILi32EEEEEENS5_IJS18_SB_EEEEEEEvNS4_8identityENS4_13SM90_TMA_LOADES1C_vS1D_EENS_8epilogue10collective6detail29Sm90TmaWarpSpecializedAdapterINS1H_15DefaultEpilogueISJ_SK_SK_NS1G_6thread17LinearCombinationISJ_Li1EffLNS1L_9ScaleType4KindE0ELNS_15FloatRoundStyleE2ESJ_EENS1_15EpilogueDefaultEEEEEvvEEEEvNT_6ParamsE,@"STO_CUDA_ENTRY STV_DEFAULT"
_ZN7cutlass13device_kernelINS_4gemm6kernel13GemmUniversalIN4cute5tupleIJiiiiEEENS1_10collective13CollectiveMmaINS1_34MainloopSm90TmaGmmaWarpSpecializedILi5ENS5_IJNS4_1CILi1EEENSA_ILi2EEESB_EEENS1_32KernelTmaWarpSpecializedPingpongEEENS5_IJNSA_ILi64EEENSA_ILi128EEESH_EEENS_10tfloat32_tENS5_IJlSB_lEEESJ_SK_NS4_8TiledMMAINS4_8MMA_AtomIJNS4_4SM904GMMA30MMA_64x128x8_F32TF32TF32_SS_TNILNSO_7ScaleInE1ELSQ_1EEEEEENS4_6LayoutINS5_IJSB_SB_SB_EEENS5_IJNSA_ILi0EEESV_SV_EEEEENS5_IJNS4_10UnderscoreESY_SY_EEEEENS4_23SM90_TMA_LOAD_MULTICASTENS4_14ComposedLayoutINS4_7SwizzleILi3ELi4ELi3EEENS4_18smem_ptr_flag_bitsILi32EEENST_INS5_IJNSA_ILi8EEENSA_ILi32EEEEEENS5_IJS18_SB_EEEEEEEvNS4_8identityENS4_13SM90_TMA_LOADES1C_vS1D_EENS_8epilogue10collective6detail29Sm90TmaWarpSpecializedAdapterINS1H_15DefaultEpilogueISJ_SK_SK_NS1G_6thread17LinearCombinationISJ_Li1EffLNS1L_9ScaleType4KindE0ELNS_15FloatRoundStyleE2ESJ_EENS1_15EpilogueDefaultEEEEEvvEEEEvNT_6ParamsE:
[----:B------:R-:W0:Y:S02]  /*0000*/  LDC R1, c[0x0][0x28] ;  /* 0x00000a00ff017b82 */ /* 0x000e240000000800 */
[----:B0-----:R-:W-:Y:S01]  /*0010*/  VIADD R1, R1, 0xfffffff8 ;  /* 0xfffffff801017836 */ /* 0x001fe20000000000 */
[----:B------:R-:W0:Y:S01]  /*0020*/  S2R R4, SR_TID.X ;  /* 0x0000000000047919 */ /* 0x000e220000002100 */
[----:B------:R-:W-:Y:S01]  /*0030*/  ELECT P0, URZ, PT ;  /* 0x00000000003f782f */ /* 0x000fe20003800000 */
[----:B------:R-:W-:Y:S01]  /*0040*/  BSSY B0, `(.L_x_0) ;  /* 0x000000f000007945 */ /* 0x000fe20003800000 */
[--C-:B0-----:R-:W-:Y:S02]  /*0050*/  SHF.R.U32.HI R0, RZ, 0x5, R4.reuse ;  /* 0x00000005ff007819 */ /* 0x101fe40000011604 */
[----:B------:R-:W-:-:S03]  /*0060*/  SHF.R.U32.HI R7, RZ, 0x7, R4 ;  /* 0x00000007ff077819 */ /* 0x000fc60000011604 */
[----:B------:R-:W0:Y:S04]  /*0070*/  SHFL.IDX PT, R2, R0, RZ, 0x1f ;  /* 0x00001fff00027589 */ /* 0x000e2800000e0000 */
[----:B------:R1:W2:Y:S01]  /*0080*/  SHFL.IDX PT, R8, R7, RZ, 0x1f ;  /* 0x00001fff07087589 */ /* 0x0002a200000e0000 */
[----:B0-----:R-:W-:-:S13]  /*0090*/  ISETP.NE.OR P0, PT, R2, RZ, !P0 ;  /* 0x000000ff0200720c */ /* 0x001fda0004705670 */
[----:B-12---:R-:W-:Y:S05]  /*00a0*/  @P0 BRA `(.L_x_1) ;  /* 0x0000000000200947 */ /* 0x006fea0003800000 */
[----:B------:R-:W-:Y:S02]  /*00b0*/  ULDC.64 UR4, c[0x0][0x198] ;  /* 0x0000660000047ab9 */ /* 0x000fe40000000a00 */
[----:B------:R-:W-:Y:S02]  /*00c0*/  UIADD3 UR6, UP0, UR4, 0xf0, URZ ;  /* 0x000000f004067890 */ /* 0x000fe4000ff1e03f */
[----:B------:R-:W-:Y:S02]  /*00d0*/  UIADD3 UR4, UP1, UR4, 0x1f0, URZ ;  /* 0x000001f004047890 */ /* 0x000fe4000ff3e03f */
[----:B------:R-:W-:Y:S02]  /*00e0*/  UIADD3.X UR7, URZ, UR5, URZ, UP0, !UPT ;  /* 0x000000053f077290 */ /* 0x000fe400087fe43f */
[----:B------:R-:W-:-:S07]  /*00f0*/  UIADD3.X UR5, URZ, UR5, URZ, UP1, !UPT ;  /* 0x000000053f057290 */ /* 0x000fce0008ffe43f */
[----:B------:R0:W-:Y:S02]  /*0100*/  UTMACCTL.PF [UR6] ;  /* 0x00000000060079b9 */ /* 0x0001e40008040000 */
[----:B------:R0:W-:Y:S02]  /*0110*/  UTMACCTL.PF [UR4] ;  /* 0x00000000040079b9 */ /* 0x0001e40008040000 */
[----:B0-----:R-:W-:Y:S01]  /*0120*/  NOP ;  /* 0x0000000000007918 */ /* 0x001fe20000000000 */
.L_x_1:
[----:B------:R-:W-:Y:S05]  /*0130*/  BSYNC B0 ;  /* 0x0000000000007941 */ /* 0x000fea0003800000 */
.L_x_0:
[----:B------:R-:W0:Y:S01]  /*0140*/  SHFL.IDX PT, R9, R0, RZ, 0x1f ;  /* 0x00001fff00097589 */ /* 0x000e2200000e0000 */
[----:B------:R-:W-:Y:S02]  /*0150*/  SHF.R.S32.HI R3, RZ, 0x1f, R4 ;  /* 0x0000001fff037819 */ /* 0x000fe40000011404 */
[----:B0-----:R-:W-:-:S13]  /*0160*/  ISETP.NE.AND P0, PT, R9, RZ, PT ;  /* 0x000000ff0900720c */ /* 0x001fda0003f05270 */
[----:B------:R-:W-:Y:S05]  /*0170*/  @P0 BRA `(.L_x_2) ;  /* 0x0000000000600947 */ /* 0x000fea0003800000 */
[----:B------:R-:W0:Y:S01]  /*0180*/  S2UR UR8, SR_CgaCtaId ;  /* 0x00000000000879c3 */ /* 0x000e220000008800 */
[----:B------:R-:W-:Y:S01]  /*0190*/  UMOV UR4, 0x400 ;  /* 0x0000040000047882 */ /* 0x000fe20000000000 */
[----:B------:R-:W-:Y:S01]  /*01a0*/  UMOV UR5, 0x1 ;  /* 0x0000000100057882 */ /* 0x000fe20000000000 */
[----:B------:R-:W-:Y:S01]  /*01b0*/  UMOV UR6, 0x2 ;  /* 0x0000000200067882 */ /* 0x000fe20000000000 */
[----:B------:R-:W-:Y:S01]  /*01c0*/  ELECT P0, URZ, PT ;  /* 0x00000000003f782f */ /* 0x000fe20003800000 */
[----:B------:R-:W-:-:S04]  /*01d0*/  UIADD3 UR6, -UR6, 0x100000, URZ ;  /* 0x0010000006067890 */ /* 0x000fc8000fffe13f */
[----:B------:R-:W-:Y:S02]  /*01e0*/  USHF.L.U32 UR7, UR6, 0xb, URZ ;  /* 0x0000000b06077899 */ /* 0x000fe4000800063f */
[----:B------:R-:W-:Y:S02]  /*01f0*/  USHF.L.U32 UR6, UR6, 0x1, URZ ;  /* 0x0000000106067899 */ /* 0x000fe4000800063f */
[----:B0-----:R-:W-:Y:S02]  /*0200*/  ULEA UR8, UR8, UR4, 0x18 ;  /* 0x0000000408087291 */ /* 0x001fe4000f8ec03f */
[----:B------:R-:W-:-:S04]  /*0210*/  UIADD3 UR4, -UR5, 0x100000, URZ ;  /* 0x0010000005047890 */ /* 0x000fc8000fffe13f */
[----:B------:R-:W-:Y:S02]  /*0220*/  USHF.L.U32 UR5, UR4, 0xb, URZ ;  /* 0x0000000b04057899 */ /* 0x000fe4000800063f */
[----:B------:R-:W-:Y:S01]  /*0230*/  USHF.L.U32 UR4, UR4, 0x1, URZ ;  /* 0x0000000104047899 */ /* 0x000fe2000800063f */
[----:B------:R-:W0:Y:S11]  /*0240*/  FENCE.VIEW.ASYNC.S ;  /* 0x00000000000073c6 */ /* 0x000e360000000000 */
[----:B0-----:R0:W1:Y:S01]  /*0250*/  SYNCS.EXCH.64 URZ, [UR8], UR4 ;  /* 0x00000004083f75b2 */ /* 0x0010620008000100 */
[----:B------:R0:W2:Y:S01]  /*0260*/  SYNCS.EXCH.64 URZ, [UR8+0x28], UR6 ;  /* 0x00002806083f75b2 */ /* 0x0000a20008000100 */
[----:B------:R0:W3:Y:S01]  /*0270*/  SYNCS.EXCH.64 URZ, [UR8+0x8], UR4 ;  /* 0x00000804083f75b2 */ /* 0x0000e20008000100 */
[----:B------:R0:W4:Y:S01]  /*0280*/  SYNCS.EXCH.64 URZ, [UR8+0x30], UR6 ;  /* 0x00003006083f75b2 */ /* 0x0001220008000100 */
[----:B------:R0:W0:Y:S01]  /*0290*/  SYNCS.EXCH.64 URZ, [UR8+0x10], UR4 ;  /* 0x00001004083f75b2 */ /* 0x0000220008000100 */
[----:B------:R0:W0:Y:S01]  /*02a0*/  SYNCS.EXCH.64 URZ, [UR8+0x38], UR6 ;  /* 0x00003806083f75b2 */ /* 0x0000220008000100 */
[----:B------:R0:W0:Y:S01]  /*02b0*/  SYNCS.EXCH.64 URZ, [UR8+0x18], UR4 ;  /* 0x00001804083f75b2 */ /* 0x0000220008000100 */
[----:B------:R0:W0:Y:S01]  /*02c0*/  SYNCS.EXCH.64 URZ, [UR8+0x40], UR6 ;  /* 0x00004006083f75b2 */ /* 0x0000220008000100 */
[----:B------:R0:W0:Y:S01]  /*02d0*/  SYNCS.EXCH.64 URZ, [UR8+0x20], UR4 ;  /* 0x00002004083f75b2 */ /* 0x0000220008000100 */
[----:B------:R0:W0:Y:S01]  /*02e0*/  SYNCS.EXCH.64 URZ, [UR8+0x48], UR6 ;  /* 0x00004806083f75b2 */ /* 0x0000220008000100 */
[----:B------:R-:W-:Y:S01]  /*02f0*/  NOP ;  /* 0x0000000000007918 */ /* 0x000fe20000000000 */
.L_x_2:
[----:B------:R-:W5:Y:S01]  /*0300*/  SHFL.IDX PT, R12, R0, RZ, 0x1f ;  /* 0x00001fff000c7589 */ /* 0x000f6200000e0000 */
[----:B------:R-:W-:Y:S01]  /*0310*/  LEA.HI R3, R3, R4, RZ, 0x7 ;  /* 0x0000000403037211 */ /* 0x000fe200078f38ff */
[----:B------:R-:W1:Y:S01]  /*0320*/  S2UR UR12, SR_CTAID.X ;  /* 0x00000000000c79c3 */ /* 0x000e620000002500 */
[----:B------:R-:W-:Y:S01]  /*0330*/  ELECT P0, URZ, PT ;  /* 0x00000000003f782f */ /* 0x000fe20003800000 */
[----:B------:R2:W3:Y:S01]  /*0340*/  SHFL.IDX PT, R11, R0, RZ, 0x1f ;  /* 0x00001fff000b7589 */ /* 0x0004e200000e0000 */
[----:B------:R-:W-:Y:S02]  /*0350*/  LOP3.LUT R3, R3, 0xffffff80, RZ, 0xc0, !PT ;  /* 0xffffff8003037812 */ /* 0x000fe400078ec0ff */
[----:B------:R-:W-:Y:S01]  /*0360*/  ELECT P1, URZ, PT ;  /* 0x00000000003f782f */ /* 0x000fe20003820000 */
[----:B------:R-:W-:Y:S01]  /*0370*/  NOP ;  /* 0x0000000000007918 */ /* 0x000fe20000000000 */
[----:B------:R-:W4:Y:S01]  /*0380*/  S2R R6, SR_CTAID.Y ;  /* 0x0000000000067919 */ /* 0x000f220000002600 */
[----:B0-----:R-:W-:Y:S01]  /*0390*/  ULDC UR4, c[0x0][0x150] ;  /* 0x0000540000047ab9 */ /* 0x001fe20000000800 */
[----:B------:R-:W-:Y:S01]  /*03a0*/  IMAD.IADD R5, R4, 0x1, -R3 ;  /* 0x0000000104057824 */ /* 0x000fe200078e0a03 */
[----:B------:R-:W0:Y:S01]  /*03b0*/  LDC R25, c[0x0][0x148] ;  /* 0x00005200ff197b82 */ /* 0x000e220000000800 */
[----:B--2---:R-:W-:Y:S01]  /*03c0*/  SHF.R.S32.HI R0, RZ, 0x1f, R9 ;  /* 0x0000001fff007819 */ /* 0x004fe20000011409 */
[----:B------:R-:W2:Y:S01]  /*03d0*/  SHFL.IDX PT, R15, R7, RZ, 0x1f ;  /* 0x00001fff070f7589 */ /* 0x000ea200000e0000 */
[----:B------:R-:W-:Y:S01]  /*03e0*/  UMOV UR11, 0x80 ;  /* 0x00000080000b7882 */ /* 0x000fe20000000000 */
[----:B------:R-:W-:Y:S01]  /*03f0*/  SHF.R.S32.HI R20, RZ, 0x1f, R5 ;  /* 0x0000001fff147819 */ /* 0x000fe20000011405 */
[----:B------:R-:W-:Y:S01]  /*0400*/  NOP ;  /* 0x0000000000007918 */ /* 0x000fe20000000000 */
[----:B------:R-:W-:Y:S01]  /*0410*/  LEA.HI R0, R0, R9, RZ, 0x2 ;  /* 0x0000000900007211 */ /* 0x000fe200078f10ff */
[----:B------:R-:W-:Y:S01]  /*0420*/  VIADD R35, R8, 0xffffffff ;  /* 0xffffffff08237836 */ /* 0x000fe20000000000 */
[----:B------:R-:W-:Y:S01]  /*0430*/  LEA.HI R3, R20, R5, RZ, 0x3 ;  /* 0x0000000514037211 */ /* 0x000fe200078f18ff */
[----:B------:R-:W2:Y:S01]  /*0440*/  LDC R13, c[0x0][0x140] ;  /* 0x00005000ff0d7b82 */ /* 0x000ea20000000800 */
[----:B------:R-:W-:-:S02]  /*0450*/  LOP3.LUT R0, R0, 0x3ffffffc, RZ, 0xc0, !PT ;  /* 0x3ffffffc00007812 */ /* 0x000fc400078ec0ff */
[--C-:B------:R-:W-:Y:S02]  /*0460*/  SHF.R.S32.HI R10, RZ, 0x3, R3.reuse ;  /* 0x00000003ff0a7819 */ /* 0x100fe40000011403 */
[----:B------:R-:W-:Y:S01]  /*0470*/  SHF.R.S32.HI R3, RZ, 0x1f, R3 ;  /* 0x0000001fff037819 */ /* 0x000fe20000011403 */
[----:B------:R-:W-:Y:S01]  /*0480*/  IMAD.IADD R0, R9, 0x1, -R0 ;  /* 0x0000000109007824 */ /* 0x000fe200078e0a00 */
[----:B-----5:R-:W-:Y:S02]  /*0490*/  ISETP.NE.OR P0, PT, R12, RZ, !P0 ;  /* 0x000000ff0c00720c */ /* 0x020fe40004705670 */
[----:B------:R-:W-:Y:S01]  /*04a0*/  LEA.HI R3, R3, R10, RZ, 0x2 ;  /* 0x0000000a03037211 */ /* 0x000fe200078f10ff */
[----:B------:R-:W5:Y:S01]  /*04b0*/  LDC R12, c[0x0][0x144] ;  /* 0x00005100ff0c7b82 */ /* 0x000f620000000800 */
[----:B---3--:R-:W-:Y:S02]  /*04c0*/  ISETP.NE.OR P1, PT, R11, RZ, !P1 ;  /* 0x000000ff0b00720c */ /* 0x008fe40004f25670 */
[----:B------:R-:W-:-:S02]  /*04d0*/  LOP3.LUT R11, R3, 0xfffffffc, RZ, 0xc0, !PT ;  /* 0xfffffffc030b7812 */ /* 0x000fc400078ec0ff */
[----:B------:R-:W-:Y:S02]  /*04e0*/  SHF.R.S32.HI R3, RZ, 0x1f, R2 ;  /* 0x0000001fff037819 */ /* 0x000fe40000011402 */
[----:B------:R-:W-:Y:S01]  /*04f0*/  ISETP.GE.U32.AND P5, PT, R35, 0x2, PT ;  /* 0x000000022300780c */ /* 0x000fe20003fa6070 */
[----:B------:R-:W-:Y:S01]  /*0500*/  IMAD.IADD R11, R10, 0x1, -R11 ;  /* 0x000000010a0b7824 */ /* 0x000fe200078e0a0b */
[----:B-1----:R-:W-:Y:S01]  /*0510*/  I2FP.F32.U32 R10, UR12 ;  /* 0x0000000c000a7c45 */ /* 0x002fe20008201000 */
[----:B------:R-:W-:Y:S01]  /*0520*/  VOTEU.ALL UP0, P0 ;  /* 0x00000000003f7886 */ /* 0x000fe20000000000 */
[----:B----4-:R-:W-:Y:S01]  /*0530*/  I2FP.F32.U32 R9, R6 ;  /* 0x0000000600097245 */ /* 0x010fe20000201000 */
[----:B------:R-:W-:Y:S01]  /*0540*/  IMAD R0, R0, 0x4, R11 ;  /* 0x0000000400007824 */ /* 0x000fe200078e020b */
[----:B------:R-:W-:Y:S01]  /*0550*/  LEA.HI R3, R3, R2, RZ, 0x2 ;  /* 0x0000000203037211 */ /* 0x000fe200078f10ff */
[----:B------:R-:W-:Y:S01]  /*0560*/  VOTEU.ALL UP1, P1 ;  /* 0x00000000003f7886 */ /* 0x000fe20000820000 */
[----:B------:R-:W-:Y:S01]  /*0570*/  FMUL R10, R10, UR4 ;  /* 0x000000040a0a7c20 */ /* 0x000fe20008400000 */
[----:B------:R-:W1:Y:S01]  /*0580*/  @!UP0 S2UR UR7, SR_CgaCtaId ;  /* 0x00000000000789c3 */ /* 0x000e620000008800 */
[----:B------:R-:W-:Y:S01]  /*0590*/  ULDC UR4, c[0x0][0x154] ;  /* 0x0000550000047ab9 */ /* 0x000fe20000000800 */
[----:B------:R-:W-:Y:S01]  /*05a0*/  LOP3.LUT R3, R3, 0xfffffffc, RZ, 0xc0, !PT ;  /* 0xfffffffc03037812 */ /* 0x000fe200078ec0ff */
[----:B------:R-:W-:Y:S01]  /*05b0*/  FMUL R9, R9, UR4 ;  /* 0x0000000409097c20 */ /* 0x000fe20008400000 */
[----:B------:R-:W-:Y:S01]  /*05c0*/  UMOV UR4, 0x20 ;  /* 0x0000002000047882 */ /* 0x000fe20000000000 */
[----:B------:R-:W3:Y:S01]  /*05d0*/  F2I.U32.TRUNC.NTZ R10, R10 ;  /* 0x0000000a000a7305 */ /* 0x000ee2000020f000 */
[----:B------:R-:W-:Y:S01]  /*05e0*/  @!UP0 UMOV UR6, 0x400 ;  /* 0x0000040000068882 */ /* 0x000fe20000000000 */
[----:B------:R-:W-:Y:S01]  /*05f0*/  IMAD.IADD R14, R2, 0x1, -R3 ;  /* 0x00000001020e7824 */ /* 0x000fe200078e0a03 */
[----:B------:R-:W4:Y:S01]  /*0600*/  @!UP1 S2UR UR10, SR_CgaCtaId ;  /* 0x00000000000a99c3 */ /* 0x000f220000008800 */
[----:B------:R-:W-:Y:S01]  /*0610*/  IMAD.SHL.U32 R3, R0, 0x4, RZ ;  /* 0x0000000400037824 */ /* 0x000fe200078e00ff */
[----:B------:R-:W-:-:S04]  /*0620*/  @!UP0 UIADD3 UR4, -UR4, 0x100000, URZ ;  /* 0x0010000004048890 */ /* 0x000fc8000fffe13f */
[----:B------:R-:W-:Y:S02]  /*0630*/  @!UP0 USHF.L.U32 UR5, UR4, 0xb, URZ ;  /* 0x0000000b04058899 */ /* 0x000fe4000800063f */
[----:B------:R-:W-:Y:S01]  /*0640*/  @!UP0 USHF.L.U32 UR4, UR4, 0x1, URZ ;  /* 0x0000000104048899 */ /* 0x000fe2000800063f */
[----:B--2---:R-:W-:Y:S01]  /*0650*/  ISETP.EQ.U32.AND P3, PT, R13, 0x1, PT ;  /* 0x000000010d00780c */ /* 0x004fe20003f62070 */
[----:B------:R-:W-:Y:S01]  /*0660*/  @!UP1 UMOV UR9, 0x400 ;  /* 0x0000040000099882 */ /* 0x000fe20000000000 */
[----:B------:R-:W2:Y:S01]  /*0670*/  F2I.U32.TRUNC.NTZ R9, R9 ;  /* 0x0000000900097305 */ /* 0x000ea2000020f000 */
[----:B------:R-:W-:Y:S01]  /*0680*/  LOP3.LUT R88, R0, 0xc, R3, 0x78, !PT ;  /* 0x0000000c00587812 */ /* 0x000fe200078e7803 */
[----:B------:R-:W-:Y:S01]  /*0690*/  VOTEU.ALL UP2, P1 ;  /* 0x00000000003f7886 */ /* 0x000fe20000840000 */
[----:B------:R-:W-:Y:S01]  /*06a0*/  VOTEU.ALL UP3, P1 ;  /* 0x00000000003f7886 */ /* 0x000fe20000860000 */
[----:B------:R-:W-:Y:S01]  /*06b0*/  VOTEU.ALL UP4, P1 ;  /* 0x00000000003f7886 */ /* 0x000fe20000880000 */
[----:B------:R-:W-:Y:S01]  /*06c0*/  VOTEU.ALL UP5, P1 ;  /* 0x00000000003f7886 */ /* 0x000fe200008a0000 */
[----:B------:R-:W-:Y:S01]  /*06d0*/  ISETP.NE.AND P1, PT, R14, 0x3, PT ;  /* 0x000000030e00780c */ /* 0x000fe20003f25270 */
[----:B---3--:R-:W-:Y:S01]  /*06e0*/  IMAD.MOV R21, RZ, RZ, -R10 ;  /* 0x000000ffff157224 */ /* 0x008fe200078e0a0a */
[----:B------:R-:W-:-:S02]  /*06f0*/  R2UR UR43, R15 ;  /* 0x000000000f2b72ca */ /* 0x000fc400000e0000 */
[----:B------:R-:W-:Y:S01]  /*0700*/  ISETP.EQ.OR P1, PT, R14, RZ, !P1 ;  /* 0x000000ff0e00720c */ /* 0x000fe20004f22670 */
[----:B-1----:R-:W-:Y:S01]  /*0710*/  @!UP0 ULEA UR8, UR7, UR6, 0x18 ;  /* 0x0000000607088291 */ /* 0x002fe2000f8ec03f */
[----:B-----5:R-:W-:Y:S01]  /*0720*/  IMAD R21, R12, R21, UR12 ;  /* 0x0000000c0c157e24 */ /* 0x020fe2000f8e0215 */
[----:B------:R-:W-:-:S04]  /*0730*/  @!UP1 UIADD3 UR6, -UR11, 0x100000, URZ ;  /* 0x001000000b069890 */ /* 0x000fc8000fffe13f */
[----:B------:R-:W-:Y:S02]  /*0740*/  @!UP1 USHF.L.U32 UR7, UR6, 0xb, URZ ;  /* 0x0000000b06079899 */ /* 0x000fe4000800063f */
[----:B------:R-:W-:Y:S01]  /*0750*/  @!UP1 USHF.L.U32 UR6, UR6, 0x1, URZ ;  /* 0x0000000106069899 */ /* 0x000fe2000800063f */
[C---:B------:R-:W-:Y:S01]  /*0760*/  ISETP.EQ.AND P1, PT, R8.reuse, RZ, P1 ;  /* 0x000000ff0800720c */ /* 0x040fe20000f22270 */
[----:B--2---:R-:W-:Y:S01]  /*0770*/  IMAD.MOV R24, RZ, RZ, -R9 ;  /* 0x000000ffff187224 */ /* 0x004fe200078e0a09 */
[----:B------:R-:W-:Y:S01]  /*0780*/  VOTEU.ALL UP0, P0 ;  /* 0x00000000003f7886 */ /* 0x000fe20000000000 */
[----:B------:R-:W-:Y:S01]  /*0790*/  ISETP.NE.AND P2, PT, R8, RZ, PT ;  /* 0x000000ff0800720c */ /* 0x000fe20003f45270 */
[----:B----4-:R-:W-:Y:S01]  /*07a0*/  @!UP1 ULEA UR9, UR10, UR9, 0x18 ;  /* 0x000000090a099291 */ /* 0x010fe2000f8ec03f */
[----:B0-----:R-:W-:Y:S01]  /*07b0*/  IMAD R3, R25, R24, R6 ;  /* 0x0000001819037224 */ /* 0x001fe200078e0206 */
[----:B------:R-:W-:Y:S01]  /*07c0*/  VOTEU.ALL UP1, P0 ;  /* 0x00000000003f7886 */ /* 0x000fe20000020000 */
[----:B------:R-:W-:Y:S01]  /*07d0*/  LOP3.LUT P0, RZ, R5, 0x7, RZ, 0xc0, !PT ;  /* 0x0000000705ff7812 */ /* 0x000fe2000780c0ff */
[----:B------:R-:W0:Y:S02]  /*07e0*/  FENCE.VIEW.ASYNC.S ;  /* 0x00000000000073c6 */ /* 0x000e240000000000 */
[----:B0-----:R0:W1:Y:S01]  /*07f0*/  @!UP0 SYNCS.EXCH.64 URZ, [UR8+0x80], UR4 ;  /* 0x00008004083f85b2 */ /* 0x0010620008000100 */
[----:B------:R-:W-:-:S02]  /*0800*/  SEL R23, RZ, 0x1, !P1 ;  /* 0x00000001ff177807 */ /* 0x000fc40004800000 */
[----:B------:R-:W-:Y:S02]  /*0810*/  ISETP.NE.AND P4, PT, R3, R88, PT ;  /* 0x000000580300720c */ /* 0x000fe40003f85270 */
[----:B------:R-:W-:Y:S02]  /*0820*/  ISETP.LT.U32.AND P0, PT, R88, 0x2, !P0 ;  /* 0x000000025800780c */ /* 0x000fe40004701070 */
[----:B------:R-:W-:Y:S02]  /*0830*/  ISETP.EQ.OR P4, PT, R21, RZ, !P4 ;  /* 0x000000ff1500720c */ /* 0x000fe40006782670 */
[----:B------:R-:W-:Y:S02]  /*0840*/  SEL R23, R23, 0x2, P5 ;  /* 0x0000000217177807 */ /* 0x000fe40002800000 */
[----:B------:R-:W-:-:S04]  /*0850*/  PLOP3.LUT P0, PT, P0, P4, PT, 0x80, 0x0 ;  /* 0x000000000000781c */ /* 0x000fc80000709070 */
[----:B------:R-:W-:Y:S01]  /*0860*/  P2R R103, PR, RZ, 0x1 ;  /* 0x00000001ff677803 */ /* 0x000fe20000000000 */
[----:B------:R0:W2:Y:S01]  /*0870*/  @!UP1 SYNCS.EXCH.64 URZ, [UR8+0x88], UR4 ;  /* 0x00008804083f95b2 */ /* 0x0000a20008000100 */
[----:B------:R-:W-:Y:S01]  /*0880*/  NOP ;  /* 0x0000000000007918 */ /* 0x000fe20000000000 */
[----:B------:R0:W3:Y:S01]  /*0890*/  @!UP2 SYNCS.EXCH.64 URZ, [UR9+0x60], UR6 ;  /* 0x00006006093fa5b2 */ /* 0x0000e20008000100 */
[----:B------:R0:W4:Y:S01]  /*08a0*/  @!UP3 SYNCS.EXCH.64 URZ, [UR9+0x68], UR6 ;  /* 0x00006806093fb5b2 */ /* 0x0001220008000100 */
[----:B------:R0:W0:Y:S01]  /*08b0*/  @!UP4 SYNCS.EXCH.64 URZ, [UR9+0x70], UR6 ;  /* 0x00007006093fc5b2 */ /* 0x0000220008000100 */
[----:B------:R0:W0:Y:S01]  /*08c0*/  @!UP5 SYNCS.EXCH.64 URZ, [UR9+0x78], UR6 ;  /* 0x00007806093fd5b2 */ /* 0x0000220008000100 */
[----:B------:R-:W-:Y:S01]  /*08d0*/  NOP ;  /* 0x0000000000007918 */ /* 0x000fe20000000000 */
[----:B------:R-:W-:Y:S05]  /*08e0*/  @!P3 BRA `(.L_x_3) ;  /* 0x000000000008b947 */ /* 0x000fea0003800000 */
[----:B01234-:R-:W-:Y:S01]  /*08f0*/  UCGABAR_ARV ;  /* 0x00000000000079c7 */ /* 0x01ffe20008000000 */
[----:B------:R-:W-:Y:S05]  /*0900*/  BRA `(.L_x_4) ;  /* 0x0000000000047947 */ /* 0x000fea0003800000 */
.L_x_3:
[----:B01234-:R-:W-:Y:S01]  /*0910*/  NOP ;  /* 0x0000000000007918 */ /* 0x01ffe20000000000 */
.L_x_4:
[----:B------:R-:W-:Y:S01]  /*0920*/  ULDC.64 UR4, c[0x0][0x598] ;  /* 0x0001660000047ab9 */ /* 0x000fe20000000a00 */
[----:B------:R-:W-:Y:S01]  /*0930*/  ULDC.64 UR46, c[0x0][0x208] ;  /* 0x00008200002e7ab9 */ /* 0x000fe20000000a00 */
[----:B------:R-:W-:-:S04]  /*0940*/  ISETP.NE.U32.AND P0, PT, RZ, UR4, PT ;  /* 0x00000004ff007c0c */ /* 0x000fc8000bf05070 */
[----:B------:R-:W-:-:S13]  /*0950*/  ISETP.NE.AND.EX P0, PT, RZ, UR5, PT, P0 ;  /* 0x00000005ff007c0c */ /* 0x000fda000bf05300 */
[----:B------:R-:W-:Y:S05]  /*0960*/  @!P0 BRA `(.L_x_5) ;  /* 0x00000000001c8947 */ /* 0x000fea0003800000 */
[----:B------:R-:W0:Y:S02]  /*0970*/  LDC.64 R2, c[0x0][0x598] ;  /* 0x00016600ff027b82 */ /* 0x000e240000000a00 */
[----:B0-----:R-:W2:Y:S02]  /*0980*/  LDG.E.64 R2, desc[UR46][R2.64] ;  /* 0x0000002e02027981 */ /* 0x001ea4000c1e1b00 */
[----:B--2---:R-:W-:-:S04]  /*0990*/  ISETP.NE.U32.AND P0, PT, R2, RZ, PT ;  /* 0x000000ff0200720c */ /* 0x004fc80003f05070 */
[----:B------:R-:W-:-:S13]  /*09a0*/  ISETP.NE.AND.EX P0, PT, R3, RZ, PT, P0 ;  /* 0x000000ff0300720c */ /* 0x000fda0003f05300 */
[----:B------:R-:W-:Y:S05]  /*09b0*/  @!P0 BRA `(.L_x_5) ;  /* 0x0000000000088947 */ /* 0x000fea0003800000 */
[----:B------:R0:W5:Y:S01]  /*09c0*/  LD.E R89, desc[UR46][R2.64] ;  /* 0x0000002e02597980 */ /* 0x000162000c101900 */
[----:B------:R-:W-:Y:S05]  /*09d0*/  BRA `(.L_x_6) ;  /* 0x0000000000247947 */ /* 0x000fea0003800000 */
.L_x_5:
[----:B------:R-:W-:Y:S02]  /*09e0*/  ULDC.64 UR4, c[0x0][0x588] ;  /* 0x0001620000047ab9 */ /* 0x000fe40000000a00 */
[----:B------:R-:W-:-:S04]  /*09f0*/  ISETP.NE.U32.AND P0, PT, RZ, UR4, PT ;  /* 0x00000004ff007c0c */ /* 0x000fc8000bf05070 */
[----:B------:R-:W-:-:S13]  /*0a00*/  ISETP.NE.AND.EX P0, PT, RZ, UR5, PT, P0 ;  /* 0x00000005ff007c0c */ /* 0x000fda000bf05300 */
[----:B------:R-:W-:Y:S05]  /*0a10*/  @!P0 BRA `(.L_x_7) ;  /* 0x00000000000c8947 */ /* 0x000fea0003800000 */
[----:B------:R-:W0:Y:S02]  /*0a20*/  LDC.64 R2, c[0x0][0x588] ;  /* 0x00016200ff027b82 */ /* 0x000e240000000a00 */
[----:B0-----:R1:W5:Y:S01]  /*0a30*/  LDG.E R89, desc[UR46][R2.64] ;  /* 0x0000002e02597981 */ /* 0x001362000c1e1900 */
[----:B------:R-:W-:Y:S05]  /*0a40*/  BRA `(.L_x_6) ;  /* 0x0000000000087947 */ /* 0x000fea0003800000 */
.L_x_7:
[----:B------:R-:W-:Y:S02]  /*0a50*/  ULDC UR4, c[0x0][0x580] ;  /* 0x0001600000047ab9 */ /* 0x000fe40000000800 */
[----:B------:R-:W-:-:S07]  /*0a60*/  IMAD.U32 R89, RZ, RZ, UR4 ;  /* 0x00000004ff597e24 */ /* 0x000fce000f8e00ff */
.L_x_6:
[----:B------:R-:W-:Y:S02]  /*0a70*/  ULDC.64 UR4, c[0x0][0x5a0] ;  /* 0x0001680000047ab9 */ /* 0x000fe40000000a00 */
[----:B------:R-:W-:-:S04]  /*0a80*/  ISETP.NE.U32.AND P0, PT, RZ, UR4, PT ;  /* 0x00000004ff007c0c */ /* 0x000fc8000bf05070 */
[----:B------:R-:W-:-:S13]  /*0a90*/  ISETP.NE.AND.EX P0, PT, RZ, UR5, PT, P0 ;  /* 0x00000005ff007c0c */ /* 0x000fda000bf05300 */
[----:B------:R-:W-:Y:S05]  /*0aa0*/  @!P0 BRA `(.L_x_8) ;  /* 0x00000000001c8947 */ /* 0x000fea0003800000 */
[----:B01----:R-:W0:Y:S02]  /*0ab0*/  LDC.64 R2, c[0x0][0x5a0] ;  /* 0x00016800ff027b82 */ /* 0x003e240000000a00 */
[----:B0-----:R-:W2:Y:S02]  /*0ac0*/  LDG.E.64 R2, desc[UR46][R2.64] ;  /* 0x0000002e02027981 */ /* 0x001ea4000c1e1b00 */
[----:B--2---:R-:W-:-:S04]  /*0ad0*/  ISETP.NE.U32.AND P0, PT, R2, RZ, PT ;  /* 0x000000ff0200720c */ /* 0x004fc80003f05070 */
[----:B------:R-:W-:-:S13]  /*0ae0*/  ISETP.NE.AND.EX P0, PT, R3, RZ, PT, P0 ;  /* 0x000000ff0300720c */ /* 0x000fda0003f05300 */
[----:B------:R-:W-:Y:S05]  /*0af0*/  @!P0 BRA `(.L_x_8) ;  /* 0x0000000000088947 */ /* 0x000fea0003800000 */
[----:B------:R0:W5:Y:S01]  /*0b00*/  LD.E R90, desc[UR46][R2.64] ;  /* 0x0000002e025a7980 */ /* 0x000162000c101900 */
[----:B------:R-:W-:Y:S05]  /*0b10*/  BRA `(.L_x_9) ;  /* 0x0000000000247947 */ /* 0x000fea0003800000 */
.L_x_8:
[----:B------:R-:W-:Y:S02]  /*0b20*/  ULDC.64 UR4, c[0x0][0x590] ;  /* 0x0001640000047ab9 */ /* 0x000fe40000000a00 */
[----:B------:R-:W-:-:S04]  /*0b30*/  ISETP.NE.U32.AND P0, PT, RZ, UR4, PT ;  /* 0x00000004ff007c0c */ /* 0x000fc8000bf05070 */
[----:B------:R-:W-:-:S13]  /*0b40*/  ISETP.NE.AND.EX P0, PT, RZ, UR5, PT, P0 ;  /* 0x00000005ff007c0c */ /* 0x000fda000bf05300 */
[----:B------:R-:W-:Y:S05]  /*0b50*/  @!P0 BRA `(.L_x_10) ;  /* 0x00000000000c8947 */ /* 0x000fea0003800000 */
[----:B------:R-:W2:Y:S02]  /*0b60*/  LDC.64 R90, c[0x0][0x590] ;  /* 0x00016400ff5a7b82 */ /* 0x000ea40000000a00 */
[----:B--2---:R2:W5:Y:S01]  /*0b70*/  LDG.E R90, desc[UR46][R90.64] ;  /* 0x0000002e5a5a7981 */ /* 0x004562000c1e1900 */
[----:B------:R-:W-:Y:S05]  /*0b80*/  BRA `(.L_x_9) ;  /* 0x0000000000087947 */ /* 0x000fea0003800000 */
.L_x_10:
[----:B------:R-:W-:Y:S02]  /*0b90*/  ULDC UR4, c[0x0][0x584] ;  /* 0x0001610000047ab9 */ /* 0x000fe40000000800 */
[----:B------:R-:W-:-:S07]  /*0ba0*/  IMAD.U32 R90, RZ, RZ, UR4 ;  /* 0x00000004ff5a7e24 */ /* 0x000fce000f8e00ff */
.L_x_9:
[----:B01----:R-:W0:Y:S01]  /*0bb0*/  LDC R2, c[0x0][0x65c] ;  /* 0x00019700ff027b82 */ /* 0x003e220000000800 */
[----:B------:R-:W-:Y:S01]  /*0bc0*/  ULDC UR6, c[0x0][0x28c] ;  /* 0x0000a30000067ab9 */ /* 0x000fe20000000800 */
[----:B------:R-:W-:Y:S01]  /*0bd0*/  ISETP.NE.AND P0, PT, R8, 0x2, PT ;  /* 0x000000020800780c */ /* 0x000fe20003f05270 */
[----:B------:R-:W-:Y:S01]  /*0be0*/  UIADD3 UR6, UR6, 0x7f, URZ ;  /* 0x0000007f06067890 */ /* 0x000fe2000fffe03f */
[----:B------:R-:W-:Y:S01]  /*0bf0*/  IMAD.U32 R8, RZ, RZ, UR12 ;  /* 0x0000000cff087e24 */ /* 0x000fe2000f8e00ff */
[----:B------:R-:W-:Y:S01]  /*0c00*/  UMOV UR36, URZ ;  /* 0x0000003f00247c82 */ /* 0x000fe20008000000 */
[----:B------:R-:W-:Y:S01]  /*0c10*/  UMOV UR38, URZ ;  /* 0x0000003f00267c82 */ /* 0x000fe20008000000 */
[----:B------:R-:W-:Y:S01]  /*0c20*/  USHF.R.S32.HI UR7, URZ, 0x1f, UR6 ;  /* 0x0000001f3f077899 */ /* 0x000fe20008011406 */
[----:B------:R-:W-:-:S03]  /*0c30*/  ULDC.64 UR8, c[0x0][0x650] ;  /* 0x0001940000087ab9 */ /* 0x000fc60000000a00 */
[----:B------:R-:W-:-:S04]  /*0c40*/  ULEA.HI UR7, UR7, UR6, URZ, 0x7 ;  /* 0x0000000607077291 */ /* 0x000fc8000f8f383f */
[----:B------:R-:W-:Y:S01]  /*0c50*/  USHF.R.S32.HI UR37, URZ, 0x7, UR7 ;  /* 0x000000073f257899 */ /* 0x000fe20008011407 */
[----:B0-----:R-:W-:-:S13]  /*0c60*/  ISETP.NE.AND P1, PT, R2, 0x1, PT ;  /* 0x000000010200780c */ /* 0x001fda0003f25270 */
[----:B------:R-:W0:Y:S01]  /*0c70*/  @P1 LDC R17, c[0x0][0x10] ;  /* 0x00000400ff111b82 */ /* 0x000e220000000800 */
[----:B------:R-:W-:Y:S02]  /*0c80*/  @P1 IMAD.MOV.U32 R7, RZ, RZ, RZ ;  /* 0x000000ffff071224 */ /* 0x000fe400078e00ff */
[----:B------:R-:W-:-:S05]  /*0c90*/  @P1 IMAD.MOV.U32 R9, RZ, RZ, RZ ;  /* 0x000000ffff091224 */ /* 0x000fca00078e00ff */
[----:B------:R-:W1:Y:S01]  /*0ca0*/  @!P1 LDC R3, c[0x0][0xc] ;  /* 0x00000300ff039b82 */ /* 0x000e620000000800 */
[----:B------:R-:W-:Y:S01]  /*0cb0*/  ULDC UR4, c[0x0][0xc] ;  /* 0x0000030000047ab9 */ /* 0x000fe20000000800 */
[----:B------:R-:W-:Y:S02]  /*0cc0*/  ULDC UR5, c[0x0][0x10] ;  /* 0x0000040000057ab9 */ /* 0x000fe40000000800 */
[----:B------:R-:W-:-:S04]  /*0cd0*/  UIMAD.WIDE.U32 UR4, UR4, UR5, URZ ;  /* 0x00000005040472a5 */ /* 0x000fc8000f8e003f */
[----:B------:R-:W3:Y:S01]  /*0ce0*/  LDC R0, c[0x0][0x14] ;  /* 0x00000500ff007b82 */ /* 0x000ee20000000800 */
[----:B0-----:R-:W-:-:S04]  /*0cf0*/  @P1 IMAD.WIDE.U32 R16, R17, UR12, R6 ;  /* 0x0000000c11101c25 */ /* 0x001fc8000f8e0006 */
[----:B------:R-:W-:Y:S02]  /*0d00*/  @P1 IMAD.IADD R17, R17, 0x1, R9 ;  /* 0x0000000111111824 */ /* 0x000fe400078e0209 */
[----:B------:R-:W-:Y:S02]  /*0d10*/  IMAD.MOV.U32 R9, RZ, RZ, RZ ;  /* 0x000000ffff097224 */ /* 0x000fe400078e00ff */
[----:B-1----:R-:W-:-:S04]  /*0d20*/  @!P1 IMAD.WIDE.U32 R8, R6, R3, R8 ;  /* 0x0000000306089225 */ /* 0x002fc800078e0008 */
[----:B------:R-:W-:Y:S02]  /*0d30*/  @!P1 IMAD.MOV.U32 R16, RZ, RZ, R8 ;  /* 0x000000ffff109224 */ /* 0x000fe400078e0008 */
[----:B---3--:R-:W-:-:S04]  /*0d40*/  IMAD.WIDE.U32 R10, R0, UR4, RZ ;  /* 0x00000004000a7c25 */ /* 0x008fc8000f8e00ff */
[----:B------:R-:W-:Y:S01]  /*0d50*/  IMAD R3, R0, UR5, RZ ;  /* 0x0000000500037c24 */ /* 0x000fe2000f8e02ff */
[----:B------:R0:W-:Y:S01]  /*0d60*/  STL.64 [R1], R10 ;  /* 0x0000000a01007387 */ /* 0x0001e20000100a00 */
[----:B------:R-:W-:Y:S02]  /*0d70*/  @!P1 IMAD.MOV.U32 R17, RZ, RZ, R9 ;  /* 0x000000ffff119224 */ /* 0x000fe400078e0009 */
[----:B------:R-:W-:Y:S01]  /*0d80*/  IMAD.IADD R0, R11, 0x1, R3 ;  /* 0x000000010b007824 */ /* 0x000fe200078e0203 */
[----:B------:R-:W-:Y:S06]  /*0d90*/  @P0 BRA `(.L_x_11) ;  /* 0x0000000000200947 */ /* 0x000fec0003800000 */
[----:B------:R-:W-:Y:S01]  /*0da0*/  UISETP.GE.U32.AND UP0, UPT, UR37, 0x5, UPT ;  /* 0x000000052500788c */ /* 0x000fe2000bf06070 */
[----:B------:R-:W-:Y:S01]  /*0db0*/  IADD3 R16, P0, R16, R10, RZ ;  /* 0x0000000a10107210 */ /* 0x000fe20007f1e0ff */
[----:B------:R-:W-:Y:S01]  /*0dc0*/  UIMAD.WIDE.U32 UR4, UR37, -0x33333333, URZ ;  /* 0xcccccccd250478a5 */ /* 0x000fe2000f8e003f */
[----:B------:R-:W-:-:S03]  /*0dd0*/  UMOV UR38, URZ ;  /* 0x0000003f00267c82 */ /* 0x000fc60008000000 */
[----:B------:R-:W-:Y:S01]  /*0de0*/  USHF.R.U32.HI UR4, URZ, 0x2, UR5 ;  /* 0x000000023f047899 */ /* 0x000fe20008011605 */
[----:B------:R-:W-:-:S03]  /*0df0*/  IMAD.X R17, R0, 0x1, R17, P0 ;  /* 0x0000000100117824 */ /* 0x000fc600000e0611 */
[----:B------:R-:W-:Y:S02]  /*0e00*/  UIMAD UR36, UR4, -0x5, UR37 ;  /* 0xfffffffb042478a4 */ /* 0x000fe4000f8e0225 */
[----:B------:R-:W-:-:S12]  /*0e10*/  @UP0 ULOP3.LUT UR38, UR4, 0x1, URZ, 0xc0, !UPT ;  /* 0x0000000104260892 */ /* 0x000fd8000f8ec03f */
.L_x_11:
[----:B------:R-:W-:Y:S01]  /*0e20*/  ISETP.GE.U32.AND P0, PT, R16, UR8, PT ;  /* 0x0000000810007c0c */ /* 0x000fe2000bf06070 */
[----:B------:R-:W-:Y:S01]  /*0e30*/  IMAD.MOV.U32 R22, RZ, RZ, -0x1 ;  /* 0xffffffffff167424 */ /* 0x000fe200078e00ff */
[----:B------:R-:W-:Y:S01]  /*0e40*/  PRMT R3, RZ, 0x7610, R3 ;  /* 0x00007610ff037816 */ /* 0x000fe20000000003 */
[----:B------:R-:W-:Y:S01]  /*0e50*/  IMAD.MOV.U32 R18, RZ, RZ, -0x1 ;  /* 0xffffffffff127424 */ /* 0x000fe200078e00ff */
[----:B------:R-:W-:Y:S01]  /*0e60*/  ISETP.GE.U32.AND.EX P0, PT, R17, UR9, PT, P0 ;  /* 0x0000000911007c0c */ /* 0x000fe2000bf06100 */
[----:B------:R-:W-:-:S12]  /*0e70*/  IMAD.MOV.U32 R19, RZ, RZ, -0x1 ;  /* 0xffffffffff137424 */ /* 0x000fd800078e00ff */
[----:B------:R-:W-:Y:S05]  /*0e80*/  @P0 BRA `(.L_x_12) ;  /* 0x0000000400280947 */ /* 0x000fea0003800000 */
[----:B------:R-:W1:Y:S01]  /*0e90*/  LDC.64 R18, c[0x0][0x628] ;  /* 0x00018a00ff127b82 */ /* 0x000e620000000a00 */
[----:B------:R-:W-:Y:S02]  /*0ea0*/  IMAD.MOV.U32 R8, RZ, RZ, R16 ;  /* 0x000000ffff087224 */ /* 0x000fe400078e0010 */
[----:B------:R-:W-:-:S05]  /*0eb0*/  IMAD.MOV.U32 R9, RZ, RZ, R17 ;  /* 0x000000ffff097224 */ /* 0x000fca00078e0011 */
[----:B------:R-:W3:Y:S08]  /*0ec0*/  LDC R22, c[0x0][0x630] ;  /* 0x00018c00ff167b82 */ /* 0x000ef00000000800 */
[----:B------:R-:W4:Y:S01]  /*0ed0*/  LDC.64 R26, c[0x0][0x620] ;  /* 0x00018800ff1a7b82 */ /* 0x000f220000000a00 */
[----:B-1----:R-:W-:-:S04]  /*0ee0*/  ISETP.NE.U32.AND P0, PT, R18, RZ, PT ;  /* 0x000000ff1200720c */ /* 0x002fc80003f05070 */
[----:B------:R-:W-:-:S13]  /*0ef0*/  ISETP.NE.AND.EX P0, PT, R19, RZ, PT, P0 ;  /* 0x000000ff1300720c */ /* 0x000fda0003f05300 */
[----:B---34-:R-:W-:Y:S05]  /*0f00*/  @!P0 BRA `(.L_x_13) ;  /* 0x0000000000288947 */ /* 0x018fea0003800000 */
[----:B------:R-:W1:Y:S02]  /*0f10*/  LDC R3, c[0x0][0x634] ;  /* 0x00018d00ff037b82 */ /* 0x000e640000000800 */
[----:B-1----:R-:W-:-:S05]  /*0f20*/  IADD3 R3, P0, R16, R3, RZ ;  /* 0x0000000310037210 */ /* 0x002fca0007f1e0ff */
[----:B------:R-:W-:-:S04]  /*0f30*/  IMAD.X R15, RZ, RZ, R17, P0 ;  /* 0x000000ffff0f7224 */ /* 0x000fc800000e0611 */
[----:B------:R-:W-:-:S04]  /*0f40*/  IMAD.WIDE.U32 R8, R15, R18, RZ ;  /* 0x000000120f087225 */ /* 0x000fc800078e00ff */
[----:B0-----:R-:W-:-:S04]  /*0f50*/  IMAD.WIDE.U32 R10, P0, R3, R19, R8 ;  /* 0x00000013030a7225 */ /* 0x001fc80007800008 */
[----:B------:R-:W-:-:S04]  /*0f60*/  IMAD.WIDE.U32 R8, R3, R18, RZ ;  /* 0x0000001203087225 */ /* 0x000fc800078e00ff */
[----:B------:R-:W-:Y:S01]  /*0f70*/  IMAD.X R13, RZ, RZ, RZ, P0 ;  /* 0x000000ffff0d7224 */ /* 0x000fe200000e06ff */
[----:B------:R-:W-:Y:S01]  /*0f80*/  IADD3 RZ, P0, R9, R10, RZ ;  /* 0x0000000a09ff7210 */ /* 0x000fe20007f1e0ff */
[----:B------:R-:W-:-:S04]  /*0f90*/  IMAD.MOV.U32 R12, RZ, RZ, R11 ;  /* 0x000000ffff0c7224 */ /* 0x000fc800078e000b */
[----:B------:R-:W-:-:S08]  /*0fa0*/  IMAD.WIDE.U32.X R8, R15, R19, R12, P0 ;  /* 0x000000130f087225 */ /* 0x000fd000000e040c */
.L_x_13:
[----:B------:R-:W1:Y:S01]  /*0fb0*/  LDC.64 R30, c[0x0][0x640] ;  /* 0x00019000ff1e7b82 */ /* 0x000e620000000a00 */
[-CC-:B------:R-:W-:Y:S02]  /*0fc0*/  SHF.R.U64 R32, R8, R22.reuse, R9.reuse ;  /* 0x0000001608207219 */ /* 0x180fe40000001209 */
[----:B------:R-:W-:Y:S02]  /*0fd0*/  SHF.R.U32.HI R3, RZ, R22, R9 ;  /* 0x00000016ff037219 */ /* 0x000fe40000011609 */
[----:B0-----:R-:W-:-:S03]  /*0fe0*/  IADD3 R11, P0, RZ, -R32, RZ ;  /* 0x80000020ff0b7210 */ /* 0x001fc60007f1e0ff */
[----:B------:R-:W0:Y:S02]  /*0ff0*/  LDC R12, c[0x0][0x618] ;  /* 0x00018600ff0c7b82 */ /* 0x000e240000000800 */
[----:B------:R-:W-:Y:S02]  /*1000*/  IMAD.X R3, RZ, RZ, ~R3, P0 ;  /* 0x000000ffff037224 */ /* 0x000fe400000e0e03 */
[----:B------:R-:W-:-:S04]  /*1010*/  IMAD.WIDE.U32 R8, R11, R26, R16 ;  /* 0x0000001a0b087225 */ /* 0x000fc800078e0010 */
[----:B------:R-:W3:Y:S01]  /*1020*/  LDC R22, c[0x0][0x608] ;  /* 0x00018200ff167b82 */ /* 0x000ee20000000800 */
[----:B------:R-:W-:-:S04]  /*1030*/  IMAD R10, R3, R26, RZ ;  /* 0x0000001a030a7224 */ /* 0x000fc800078e02ff */
[----:B------:R-:W-:Y:S02]  /*1040*/  IMAD R3, R11, R27, R10 ;  /* 0x0000001b0b037224 */ /* 0x000fe400078e020a */
[----:B------:R-:W-:Y:S01]  /*1050*/  IMAD.MOV.U32 R10, RZ, RZ, -0x1 ;  /* 0xffffffffff0a7424 */ /* 0x000fe200078e00ff */
[----:B------:R-:W4:Y:S01]  /*1060*/  LDC R29, c[0x0][0x658] ;  /* 0x00019600ff1d7b82 */ /* 0x000f220000000800 */
[----:B------:R-:W-:Y:S01]  /*1070*/  IMAD.IADD R3, R9, 0x1, R3 ;  /* 0x0000000109037824 */ /* 0x000fe200078e0203 */
[----:B-1----:R-:W-:-:S04]  /*1080*/  ISETP.NE.U32.AND P0, PT, R30, RZ, PT ;  /* 0x000000ff1e00720c */ /* 0x002fc80003f05070 */
[----:B------:R-:W-:Y:S02]  /*1090*/  ISETP.NE.AND.EX P0, PT, R31, RZ, PT, P0 ;  /* 0x000000ff1f00720c */ /* 0x000fe40003f05300 */
[----:B------:R-:W1:Y:S01]  /*10a0*/  LDC R26, c[0x0][0x600] ;  /* 0x00018000ff1a7b82 */ /* 0x000e620000000800 */
[-CC-:B0-----:R-:W-:Y:S02]  /*10b0*/  SHF.R.U64 R18, R8, R12.reuse, R3.reuse ;  /* 0x0000000c08127219 */ /* 0x181fe40000001203 */
[----:B------:R-:W-:-:S05]  /*10c0*/  SHF.R.U32.HI R3, RZ, R12, R3 ;  /* 0x0000000cff037219 */ /* 0x000fca0000011603 */
[----:B------:R-:W0:Y:S01]  /*10d0*/  LDC R27, c[0x0][0x648] ;  /* 0x00019200ff1b7b82 */ /* 0x000e220000000800 */
[-CC-:B---3--:R-:W-:Y:S02]  /*10e0*/  SHF.R.U64 R34, R18, R22.reuse, R3.reuse ;  /* 0x0000001612227219 */ /* 0x188fe40000001203 */
[----:B------:R-:W-:Y:S01]  /*10f0*/  SHF.R.U32.HI R8, RZ, R22, R3 ;  /* 0x00000016ff087219 */ /* 0x000fe20000011603 */
[----:B------:R-:W-:-:S04]  /*1100*/  IMAD.MOV.U32 R22, RZ, RZ, 0x1 ;  /* 0x00000001ff167424 */ /* 0x000fc800078e00ff */
[----:B------:R-:W3:Y:S01]  /*1110*/  LDC R33, c[0x0][0x638] ;  /* 0x00018e00ff217b82 */ /* 0x000ee20000000800 */
[-CC-:B----4-:R-:W-:Y:S02]  /*1120*/  SHF.R.U64 R36, R34, R29.reuse, R8.reuse ;  /* 0x0000001d22247219 */ /* 0x190fe40000001208 */
[-C--:B------:R-:W-:Y:S02]  /*1130*/  SHF.L.U32 R3, R10, R29.reuse, RZ ;  /* 0x0000001d0a037219 */ /* 0x080fe400000006ff */
[----:B------:R-:W-:Y:S01]  /*1140*/  SHF.R.U32.HI R9, RZ, R29, R8 ;  /* 0x0000001dff097219 */ /* 0x000fe20000011608 */
[----:B------:R-:W-:Y:S01]  /*1150*/  IMAD.MOV.U32 R8, RZ, RZ, R36 ;  /* 0x000000ffff087224 */ /* 0x000fe200078e0024 */
[----:B------:R-:W-:Y:S01]  /*1160*/  LOP3.LUT R15, RZ, R3, RZ, 0x33, !PT ;  /* 0x00000003ff0f7212 */ /* 0x000fe200078e33ff */
[----:B------:R-:W4:Y:S01]  /*1170*/  LDC R28, c[0x0][0x610] ;  /* 0x00018400ff1c7b82 */ /* 0x000f220000000800 */
[----:B------:R-:W-:Y:S05]  /*1180*/  @!P0 BRA `(.L_x_14) ;  /* 0x0000000000288947 */ /* 0x000fea0003800000 */
[----:B------:R-:W2:Y:S02]  /*1190*/  LDC R3, c[0x0][0x64c] ;  /* 0x00019300ff037b82 */ /* 0x000ea40000000800 */
[----:B--2---:R-:W-:-:S05]  /*11a0*/  IADD3 R3, P0, R36, R3, RZ ;  /* 0x0000000324037210 */ /* 0x004fca0007f1e0ff */
[----:B------:R-:W-:-:S04]  /*11b0*/  IMAD.X R19, RZ, RZ, R9, P0 ;  /* 0x000000ffff137224 */ /* 0x000fc800000e0609 */
[----:B------:R-:W-:-:S04]  /*11c0*/  IMAD.WIDE.U32 R8, R19, R30, RZ ;  /* 0x0000001e13087225 */ /* 0x000fc800078e00ff */
[----:B------:R-:W-:-:S04]  /*11d0*/  IMAD.WIDE.U32 R10, P0, R3, R31, R8 ;  /* 0x0000001f030a7225 */ /* 0x000fc80007800008 */
[----:B------:R-:W-:-:S04]  /*11e0*/  IMAD.WIDE.U32 R8, R3, R30, RZ ;  /* 0x0000001e03087225 */ /* 0x000fc800078e00ff */
[----:B------:R-:W-:Y:S01]  /*11f0*/  IMAD.X R13, RZ, RZ, RZ, P0 ;  /* 0x000000ffff0d7224 */ /* 0x000fe200000e06ff */
[----:B------:R-:W-:Y:S01]  /*1200*/  IADD3 RZ, P0, R9, R10, RZ ;  /* 0x0000000a09ff7210 */ /* 0x000fe20007f1e0ff */
[----:B------:R-:W-:-:S04]  /*1210*/  IMAD.MOV.U32 R12, RZ, RZ, R11 ;  /* 0x000000ffff0c7224 */ /* 0x000fc800078e000b */
[----:B------:R-:W-:-:S08]  /*1220*/  IMAD.WIDE.U32.X R8, R19, R31, R12, P0 ;  /* 0x0000001f13087225 */ /* 0x000fd000000e040c */
.L_x_14:
[----:B0-----:R-:W-:Y:S01]  /*1230*/  SHF.R.U64 R7, R8, R27, R9 ;  /* 0x0000001b08077219 */ /* 0x001fe20000001209 */
[----:B-1----:R-:W-:Y:S01]  /*1240*/  VIADD R9, R26, 0xffffffff ;  /* 0xffffffff1a097836 */ /* 0x002fe20000000000 */
[----:B------:R-:W-:Y:S01]  /*1250*/  SHF.L.U32 R3, R22, R29, RZ ;  /* 0x0000001d16037219 */ /* 0x000fe200000006ff */
[----:B------:R-:W-:Y:S01]  /*1260*/  @P1 IMAD R21, R25, R24, R6 ;  /* 0x0000001819151224 */ /* 0x000fe200078e0206 */
[----:B------:R-:W-:Y:S01]  /*1270*/  LOP3.LUT R8, R34, R15, RZ, 0xc0, !PT ;  /* 0x0000000f22087212 */ /* 0x000fe200078ec0ff */
[----:B------:R-:W-:Y:S02]  /*1280*/  IMAD.MOV R10, RZ, RZ, -R7 ;  /* 0x000000ffff0a7224 */ /* 0x000fe400078e0a07 */
[----:B------:R-:W-:Y:S02]  /*1290*/  IMAD.MOV.U32 R6, RZ, RZ, 0x1 ;  /* 0x00000001ff067424 */ /* 0x000fe400078e00ff */
[----:B------:R-:W-:Y:S01]  /*12a0*/  IMAD R8, R3, R7, R8 ;  /* 0x0000000703087224 */ /* 0x000fe200078e0208 */
[----:B------:R-:W-:Y:S01]  /*12b0*/  LOP3.LUT R7, R18, R9, RZ, 0xc0, !PT ;  /* 0x0000000912077212 */ /* 0x000fe200078ec0ff */
[----:B---3--:R-:W-:-:S02]  /*12c0*/  IMAD R3, R10, R33, R36 ;  /* 0x000000210a037224 */ /* 0x008fc400078e0224 */
[----:B----4-:R-:W-:Y:S02]  /*12d0*/  IMAD R22, R8, R28, R21 ;  /* 0x0000001c08167224 */ /* 0x010fe400078e0215 */
[----:B------:R-:W-:Y:S01]  /*12e0*/  IMAD R7, R3, R26, R7 ;  /* 0x0000001a03077224 */ /* 0x000fe200078e0207 */
[----:B------:R-:W-:Y:S01]  /*12f0*/  PRMT R3, R6, 0x7610, R3 ;  /* 0x0000761006037816 */ /* 0x000fe20000000003 */
[----:B------:R-:W-:-:S03]  /*1300*/  IMAD.MOV.U32 R19, RZ, RZ, R32 ;  /* 0x000000ffff137224 */ /* 0x000fc600078e0020 */
[----:B------:R-:W-:Y:S02]  /*1310*/  SEL R18, R7, R22, !P1 ;  /* 0x0000001607127207 */ /* 0x000fe40004800000 */
[----:B------:R-:W-:-:S07]  /*1320*/  SEL R22, R22, R7, !P1 ;  /* 0x0000000716167207 */ /* 0x000fce0004800000 */
.L_x_12:
[----:B------:R-:W-:Y:S05]  /*1330*/  @!P3 BRA `(.L_x_15) ;  /* 0x00000000000cb947 */ /* 0x000fea0003800000 */
[----:B------:R-:W-:Y:S01]  /*1340*/  UCGABAR_WAIT ;  /* 0x0000000000007dc7 */ /* 0x000fe20008000000 */
[----:B------:R-:W-:Y:S01]  /*1350*/  CCTL.IVALL ;  /* 0x00000000ff00798f */ /* 0x000fe20002000000 */
[----:B------:R-:W-:Y:S05]  /*1360*/  BRA `(.L_x_16) ;  /* 0x0000000000047947 */ /* 0x000fea0003800000 */
.L_x_15:
[----:B------:R-:W-:Y:S06]  /*1370*/  BAR.SYNC.DEFER_BLOCKING 0x0 ;  /* 0x0000000000007b1d */ /* 0x000fec0000010000 */
.L_x_16:
[----:B------:R-:W-:Y:S05]  /*1380*/  @!P2 BRA `(.L_x_17) ;  /* 0x00000060001ca947 */ /* 0x000fea0003800000 */
[----:B------:R-:W-:-:S13]  /*1390*/  ISETP.GT.U32.AND P0, PT, R35, 0x1, PT ;  /* 0x000000012300780c */ /* 0x000fda0003f04070 */
[----:B------:R-:W-:Y:S05]  /*13a0*/  @P0 EXIT ;  /* 0x000000000000094d */ /* 0x000fea0003800000 */
.L_x_18:
[----:B------:R-:W-:-:S08]  /*13b0*/  NOP ;  /* 0x0000000000007918 */ /* 0x000fd00000000000 */
[----:B------:R-:W1:Y:S02]  /*13c0*/  USETMAXREG.TRY_ALLOC.CTAPOOL UP0, 0xe8 ;  /* 0x000000e8000079c8 */ /* 0x000e640008000600 */
[----:B-1----:R-:W-:-:S13]  /*13d0*/  PLOP3.LUT P0, PT, PT, PT, UP0, 0x80, 0x0 ;  /* 0x000000000000781c */ /* 0x002fda0003f0f008 */
[----:B------:R-:W-:Y:S05]  /*13e0*/  @!P0 BRA `(.L_x_18) ;  /* 0xfffffffc00f08947 */ /* 0x000fea000383ffff */
[----:B------:R-:W-:-:S13]  /*13f0*/  LOP3.LUT P0, RZ, R3, 0xff, RZ, 0xc0, !PT ;  /* 0x000000ff03ff7812 */ /* 0x000fda000780c0ff */
[----:B------:R-:W-:Y:S05]  /*1400*/  @!P0 EXIT ;  /* 0x000000000000894d */ /* 0x000fea0003800000 */
[----:B------:R-:W3:Y:S01]  /*1410*/  LDL.64 R12, [R1] ;  /* 0x00000000010c7983 */ /* 0x000ee20000100a00 */
[----:B------:R-:W1:Y:S01]  /*1420*/  S2UR UR4, SR_CgaCtaId ;  /* 0x00000000000479c3 */ /* 0x000e620000008800 */
[CC--:B------:R-:W-:Y:S01]  /*1430*/  LEA.HI R3, R20.reuse, R5.reuse, RZ, 0x2 ;  /* 0x0000000514037211 */ /* 0x0c0fe200078f10ff */
[----:B------:R-:W-:Y:S01]  /*1440*/  UISETP.LT.AND UP0, UPT, UR37, 0x1, UPT ;  /* 0x000000012500788c */ /* 0x000fe2000bf01270 */
[----:B------:R-:W-:Y:S01]  /*1450*/  LEA.HI R20, R20, R5, RZ, 0x5 ;  /* 0x0000000514147211 */ /* 0x000fe200078f28ff */
[----:B------:R-:W-:Y:S01]  /*1460*/  UIADD3 UR5, UR43, -0x1, URZ ;  /* 0xffffffff2b057890 */ /* 0x000fe2000fffe03f */
[--C-:B------:R-:W-:Y:S01]  /*1470*/  SHF.R.S32.HI R92, RZ, 0x2, R3.reuse ;  /* 0x00000002ff5c7819 */ /* 0x100fe20000011403 */
[----:B------:R-:W-:Y:S01]  /*1480*/  USEL UR42, UR37, 0x1, UP0 ;  /* 0x00000001252a7887 */ /* 0x000fe20008000000 */
[----:B------:R-:W-:Y:S01]  /*1490*/  SHF.R.S32.HI R7, RZ, 0x1f, R3 ;  /* 0x0000001fff077819 */ /* 0x000fe20000011403 */
[----:B------:R-:W4:Y:S01]  /*14a0*/  LDC R97, c[0x0][0x658] ;  /* 0x00019600ff617b82 */ /* 0x000f220000000800 */
[----:B------:R-:W-:Y:S01]  /*14b0*/  LOP3.LUT R4, R3, 0xfffffffc, RZ, 0xc0, !PT ;  /* 0xfffffffc03047812 */ /* 0x000fe200078ec0ff */
[----:B------:R-:W-:Y:S01]  /*14c0*/  UMOV UR40, 0x400 ;  /* 0x0000040000287882 */ /* 0x000fe20000000000 */
[----:B------:R-:W-:Y:S01]  /*14d0*/  LEA.HI R7, R7, R92, RZ, 0x3 ;  /* 0x0000005c07077211 */ /* 0x000fe200078f18ff */
[----:B------:R-:W-:Y:S01]  /*14e0*/  UISETP.NE.AND UP0, UPT, UR5, URZ, UPT ;  /* 0x0000003f0500728c */ /* 0x000fe2000bf05270 */
[----:B------:R-:W-:Y:S01]  /*14f0*/  SHF.R.S32.HI R3, RZ, 0x5, R20 ;  /* 0x00000005ff037819 */ /* 0x000fe20000011414 */
[----:B------:R-:W-:Y:S01]  /*1500*/  IMAD.IADD R4, R5, 0x1, -R4 ;  /* 0x0000000105047824 */ /* 0x000fe200078e0a04 */
[----:B------:R-:W-:Y:S01]  /*1510*/  LOP3.LUT R7, R7, 0xfffffff8, RZ, 0xc0, !PT ;  /* 0xfffffff807077812 */ /* 0x000fe200078ec0ff */
[----:B------:R-:W2:Y:S01]  /*1520*/  LDC.64 R8, c[0x0][0x5c8] ;  /* 0x00017200ff087b82 */ /* 0x000ea20000000a00 */
[----:B------:R-:W-:Y:S01]  /*1530*/  IMAD.MOV.U32 R6, RZ, RZ, -0x1 ;  /* 0xffffffffff067424 */ /* 0x000fe200078e00ff */
[----:B------:R-:W-:Y:S01]  /*1540*/  ULDC UR6, c[0x0][0x284] ;  /* 0x0000a10000067ab9 */ /* 0x000fe20000000800 */
[----:B0-----:R-:W-:Y:S01]  /*1550*/  IMAD.MOV.U32 R10, RZ, RZ, 0x1 ;  /* 0x00000001ff0a7424 */ /* 0x001fe200078e00ff */
[----:B------:R-:W-:Y:S01]  /*1560*/  LOP3.LUT R104, R23, 0x1, RZ, 0xfc, !PT ;  /* 0x0000000117687812 */ /* 0x000fe200078efcff */
[----:B------:R-:W-:Y:S01]  /*1570*/  IMAD.IADD R92, R92, 0x1, -R7 ;  /* 0x000000015c5c7824 */ /* 0x000fe200078e0a07 */
[----:B------:R-:W-:Y:S01]  /*1580*/  USHF.L.U32 UR39, UR37, 0x1, URZ ;  /* 0x0000000125277899 */ /* 0x000fe2000800063f */
[----:B------:R-:W-:Y:S01]  /*1590*/  IMAD.SHL.U32 R94, R4, 0x2, RZ ;  /* 0x00000002045e7824 */ /* 0x000fe200078e00ff */
[----:B------:R-:W0:Y:S01]  /*15a0*/  LDC R99, c[0x0][0x288] ;  /* 0x0000a200ff637b82 */ /* 0x000e220000000800 */
[----:B-1----:R-:W-:Y:S01]  /*15b0*/  ULEA UR40, UR4, UR40, 0x18 ;  /* 0x0000002804287291 */ /* 0x002fe2000f8ec03f */
[--C-:B------:R-:W-:Y:S01]  /*15c0*/  SHF.R.S32.HI R93, RZ, 0x1f, R92.reuse ;  /* 0x0000001fff5d7819 */ /* 0x100fe2000001145c */
[----:B------:R-:W-:Y:S01]  /*15d0*/  USHF.L.U32 UR4, UR5, 0x3, URZ ;  /* 0x0000000305047899 */ /* 0x000fe2000800063f */
[C---:B------:R-:W-:Y:S01]  /*15e0*/  IMAD R102, R3.reuse, -0x10, -R92 ;  /* 0xfffffff003667824 */ /* 0x040fe200078e0a5c */
[----:B------:R-:W-:Y:S01]  /*15f0*/  USEL UR5, URZ, 0x1, UP0 ;  /* 0x000000013f057887 */ /* 0x000fe20008000000 */
[----:B------:R-:W-:Y:S01]  /*1600*/  SHF.R.S32.HI R95, RZ, 0x1f, R94 ;  /* 0x0000001fff5f7819 */ /* 0x000fe2000001145e */
[----:B------:R-:W-:Y:S01]  /*1610*/  UIADD3 UR41, UR40, 0x60, URZ ;  /* 0x0000006028297890 */ /* 0x000fe2000fffe03f */
[----:B------:R-:W1:Y:S01]  /*1620*/  LDC R100, c[0x0][0x600] ;  /* 0x00018000ff647b82 */ /* 0x000e620000000800 */
[-C--:B----4-:R-:W-:Y:S01]  /*1630*/  SHF.L.U32 R6, R6, R97.reuse, RZ ;  /* 0x0000006106067219 */ /* 0x090fe200000006ff */
[----:B------:R-:W-:Y:S01]  /*1640*/  ULOP3.LUT UR4, UR4, 0x8, URZ, 0xc0, !UPT ;  /* 0x0000000804047892 */ /* 0x000fe2000f8ec03f */
[----:B------:R-:W-:Y:S01]  /*1650*/  IMAD.WIDE R92, R3, 0x10, R92 ;  /* 0x00000010035c7825 */ /* 0x000fe200078e025c */
[----:B------:R-:W-:Y:S01]  /*1660*/  SHF.L.U32 R97, R10, R97, RZ ;  /* 0x000000610a617219 */ /* 0x000fe200000006ff */
[----:B------:R-:W-:Y:S01]  /*1670*/  UIADD3 UR42, -UR42, UR37, URZ ;  /* 0x000000252a2a7290 */ /* 0x000fe2000fffe13f */
[----:B------:R-:W-:Y:S01]  /*1680*/  LOP3.LUT R101, RZ, R6, RZ, 0x33, !PT ;  /* 0x00000006ff657212 */ /* 0x000fe200078e33ff */
[----:B------:R-:W-:Y:S01]  /*1690*/  IMAD.U32 R105, RZ, RZ, UR5 ;  /* 0x00000005ff697e24 */ /* 0x000fe2000f8e00ff */
[C---:B--2---:R-:W-:Y:S01]  /*16a0*/  SHF.L.U64.HI R96, R8.reuse, 0x3, R9 ;  /* 0x0000000308607819 */ /* 0x044fe20000010209 */
[----:B------:R-:W-:Y:S01]  /*16b0*/  IMAD.SHL.U32 R91, R8, 0x8, RZ ;  /* 0x00000008085b7824 */ /* 0x000fe200078e00ff */
[----:B------:R-:W-:Y:S01]  /*16c0*/  ULEA UR43, UR43, UR41, 0x3 ;  /* 0x000000292b2b7291 */ /* 0x000fe2000f8e183f */
[----:B------:R-:W-:Y:S01]  /*16d0*/  VIADD R102, R102, UR6 ;  /* 0x0000000666667c36 */ /* 0x000fe20008000000 */
[----:B------:R-:W-:-:S02]  /*16e0*/  ULOP3.LUT UR44, UR4, 0x8, URZ, 0x3c, !UPT ;  /* 0x00000008042c7892 */ /* 0x000fc4000f8e3c3f */
[----:B------:R-:W-:Y:S01]  /*16f0*/  ULOP3.LUT UR45, UR4, 0x18, URZ, 0x3c, !UPT ;  /* 0x00000018042d7892 */ /* 0x000fe2000f8e3c3f */
[----:B0-----:R-:W-:Y:S02]  /*1700*/  IMAD R99, R4, -0x2, R99 ;  /* 0xfffffffe04637824 */ /* 0x001fe400078e0263 */
[----:B-1----:R-:W-:Y:S01]  /*1710*/  VIADD R100, R100, 0xffffffff ;  /* 0xffffffff64647836 */ /* 0x002fe20000000000 */
[----:B---3--:R-:W-:-:S08]  /*1720*/  SHF.L.U64.HI R98, R12, 0x1, R0 ;  /* 0x000000010c627819 */ /* 0x008fd00000010200 */
.L_x_166:
[----:B------:R-:W-:-:S04]  /*1730*/  SHF.L.U32 R0, R105, 0x1f, RZ ;  /* 0x0000001f69007819 */ /* 0x000fc800000006ff */
[----:B------:R-:W0:Y:S02]  /*1740*/  SYNCS.PHASECHK.TRANS64.TRYWAIT P0, [UR43+-0x8], R0 ;  /* 0xfffff800ff0075a7 */ /* 0x000e24000800016b */
[----:B01-34-:R-:W-:Y:S05]  /*1750*/  @!P0 BRA `(.L_x_19) ;  /* 0x0000006c00d88947 */ /* 0x01bfea0003800000 */
.L_x_189:
[----:B------:R-:W-:Y:S02]  /*1760*/  ULDC UR4, c[0x0][0x28c] ;  /* 0x0000a30000047ab9 */ /* 0x000fe40000000800 */
[----:B------:R-:W-:-:S13]  /*1770*/  ISETP.LT.AND P0, PT, RZ, UR4, PT ;  /* 0x00000004ff007c0c */ /* 0x000fda000bf01270 */
[----:B------:R-:W-:Y:S05]  /*1780*/  @P0 BRA `(.L_x_20) ;  /* 0x0000000000400947 */ /* 0x000fea0003800000 */
[----:B0-----:R-:W-:Y:S01]  /*1790*/  MOV R0, 0x0 ;  /* 0x0000000000007802 */ /* 0x001fe20000000f00 */
[----:B------:R-:W-:Y:S01]  /*17a0*/  ULDC.64 UR4, c[0x4][0x68] ;  /* 0x01001a0000047ab9 */ /* 0x000fe20000000a00 */
[----:B------:R-:W-:Y:S01]  /*17b0*/  ULDC.64 UR6, c[0x4][0x8] ;  /* 0x0100020000067ab9 */ /* 0x000fe20000000a00 */
[----:B------:R-:W-:Y:S01]  /*17c0*/  IMAD.U32 R4, RZ, RZ, UR4 ;  /* 0x00000004ff047e24 */ /* 0x000fe2000f8e00ff */
[----:B------:R0:W1:Y:S01]  /*17d0*/  LDC.64 R14, c[0x4][R0] ;  /* 0x01000000000e7b82 */ /* 0x0000620000000a00 */
[----:B------:R-:W-:Y:S01]  /*17e0*/  IMAD.U32 R5, RZ, RZ, UR5 ;  /* 0x00000005ff057e24 */ /* 0x000fe2000f8e00ff */
[----:B------:R-:W-:Y:S01]  /*17f0*/  ULDC.64 UR4, c[0x4][0x70] ;  /* 0x01001c0000047ab9 */ /* 0x000fe20000000a00 */
[----:B------:R-:W-:Y:S02]  /*1800*/  IMAD.U32 R10, RZ, RZ, UR6 ;  /* 0x00000006ff0a7e24 */ /* 0x000fe4000f8e00ff */
[----:B------:R-:W-:Y:S02]  /*1810*/  IMAD.U32 R6, RZ, RZ, UR4 ;  /* 0x00000004ff067e24 */ /* 0x000fe4000f8e00ff */
[----:B------:R-:W-:-:S02]  /*1820*/  IMAD.U32 R7, RZ, RZ, UR5 ;  /* 0x00000005ff077e24 */ /* 0x000fc4000f8e00ff */
[----:B------:R-:W-:Y:S02]  /*1830*/  IMAD.U32 R11, RZ, RZ, UR7 ;  /* 0x00000007ff0b7e24 */ /* 0x000fe4000f8e00ff */
[----:B------:R-:W-:Y:S02]  /*1840*/  IMAD.MOV.U32 R8, RZ, RZ, 0x1e1 ;  /* 0x000001e1ff087424 */ /* 0x000fe400078e00ff */
[----:B------:R-:W-:Y:S02]  /*1850*/  IMAD.MOV.U32 R12, RZ, RZ, 0x1 ;  /* 0x00000001ff0c7424 */ /* 0x000fe400078e00ff */
[----:B0-----:R-:W-:-:S07]  /*1860*/  IMAD.MOV.U32 R13, RZ, RZ, RZ ;  /* 0x000000ffff0d7224 */ /* 0x001fce00078e00ff */
[----:B------:R-:W-:-:S07]  /*1870*/  LEPC R20, `(.L_x_20) ;  /* 0x000000001014794e */ /* 0x000fce0000000000 */
[----:B-1---5:R-:W-:Y:S05]  /*1880*/  CALL.ABS.NOINC R14 ;  /* 0x000000000e007343 */ /* 0x022fea0003c00000 */
.L_x_20:
[----:B------:R-:W-:-:S13]  /*1890*/  ISETP.NE.AND P0, PT, R104, 0x3, PT ;  /* 0x000000036800780c */ /* 0x000fda0003f05270 */
[----:B------:R-:W-:Y:S05]  /*18a0*/  @!P0 BRA `(.L_x_21) ;  /* 0x0000000000048947 */ /* 0x000fea0003800000 */
[----:B------:R-:W-:Y:S01]  /*18b0*/  BPT.TRAP 0x1 ;  /* 0x000000040000795c */ /* 0x000fe20000300000 */
.L_x_21:
[----:B0-----:R-:W-:Y:S02]  /*18c0*/  IMAD.U32 R3, RZ, RZ, UR36 ;  /* 0x00000024ff037e24 */ /* 0x001fe4000f8e00ff */
[----:B------:R-:W-:-:S03]  /*18d0*/  IMAD.U32 R0, RZ, RZ, UR38 ;  /* 0x00000026ff007e24 */ /* 0x000fc6000f8e00ff */
[----:B------:R-:W-:Y:S02]  /*18e0*/  LEA R3, R3, UR40, 0x3 ;  /* 0x0000002803037c11 */ /* 0x000fe4000f8e18ff */
[----:B------:R-:W-:-:S04]  /*18f0*/  SHF.L.U32 R0, R0, 0x1f, RZ ;  /* 0x0000001f00007819 */ /* 0x000fc800000006ff */
[----:B------:R0:W1:Y:S01]  /*1900*/  SYNCS.PHASECHK.TRANS64.TRYWAIT P1, [R3+URZ], R0 ;  /* 0x00000000030075a7 */ /* 0x000062000802017f */
[----:B------:R-:W-:Y:S05]  /*1910*/  @!P0 BRA `(.L_x_22) ;  /* 0x0000000000048947 */ /* 0x000fea0003800000 */
[----:B------:R-:W-:Y:S01]  /*1920*/  BPT.TRAP 0x1 ;  /* 0x000000040000795c */ /* 0x000fe20000300000 */
.L_x_22:
[----:B------:R-:W-:-:S05]  /*1930*/  IMAD.U32 R4, RZ, RZ, UR42 ;  /* 0x0000002aff047e24 */ /* 0x000fca000f8e00ff */
[----:B------:R-:W-:Y:S01]  /*1940*/  ISETP.GE.AND P2, PT, R4, 0x1, PT ;  /* 0x000000010400780c */ /* 0x000fe20003f46270 */
[----:B-1----:R-:W-:-:S12]  /*1950*/  @P1 BRA `(.L_x_23) ;  /* 0x0000000000081947 */ /* 0x002fd80003800000 */
[----:B------:R-:W1:Y:S02]  /*1960*/  SYNCS.PHASECHK.TRANS64.TRYWAIT P1, [R3+URZ], R0 ;  /* 0x00000000030075a7 */ /* 0x000e64000802017f */
[----:B-1----:R-:W-:Y:S05]  /*1970*/  @!P1 BRA `(.L_x_24) ;  /* 0x0000006c00689947 */ /* 0x002fea0003800000 */
.L_x_23:
[----:B------:R-:W-:Y:S05]  /*1980*/  WARPSYNC.ALL ;  /* 0x0000000000007948 */ /* 0x000fea0003800000 */
[----:B------:R-:W-:Y:S01]  /*1990*/  UIADD3 UR4, UR40, 0x180, URZ ;  /* 0x0000018028047890 */ /* 0x000fe2000fffe03f */
[----:B------:R-:W-:Y:S01]  /*19a0*/  WARPGROUP.ARRIVE ;  /* 0x00000000000079c5 */ /* 0x000fe20000000000 */
[----:B------:R-:W-:Y:S02]  /*19b0*/  UIADD3 UR5, UR40, 0x28180, URZ ;  /* 0x0002818028057890 */ /* 0x000fe4000fffe03f */
[----:B------:R-:W-:Y:S02]  /*19c0*/  USHF.R.U32.HI UR4, URZ, 0x4, UR4 ;  /* 0x000000043f047899 */ /* 0x000fe40008011604 */
[----:B------:R-:W-:-:S02]  /*19d0*/  USHF.R.U32.HI UR5, URZ, 0x4, UR5 ;  /* 0x000000043f057899 */ /* 0x000fc40008011605 */
[----:B------:R-:W-:Y:S02]  /*19e0*/  ULOP3.LUT UR4, UR4, 0x3fff, URZ, 0xc0, !UPT ;  /* 0x00003fff04047892 */ /* 0x000fe4000f8ec03f */
[----:B------:R-:W-:Y:S02]  /*19f0*/  ULOP3.LUT UR5, UR5, 0x3fff, URZ, 0xc0, !UPT ;  /* 0x00003fff05057892 */ /* 0x000fe4000f8ec03f */
[----:B------:R-:W-:Y:S02]  /*1a00*/  ULOP3.LUT UR4, UR4, 0x10000, URZ, 0xfc, !UPT ;  /* 0x0001000004047892 */ /* 0x000fe4000f8efc3f */
[----:B------:R-:W-:Y:S02]  /*1a10*/  ULOP3.LUT UR5, UR5, 0x10000, URZ, 0xfc, !UPT ;  /* 0x0001000005057892 */ /* 0x000fe4000f8efc3f */
[----:B------:R-:W-:Y:S02]  /*1a20*/  ULEA UR7, UR36, UR4, 0xb ;  /* 0x0000000424077291 */ /* 0x000fe4000f8e583f */
[----:B------:R-:W-:Y:S01]  /*1a30*/  ULEA UR6, UR36, UR5, 0xc ;  /* 0x0000000524067291 */ /* 0x000fe2000f8e603f */
[----:B------:R-:W-:Y:S01]  /*1a40*/  UMOV UR9, 0x40000040 ;  /* 0x4000004000097882 */ /* 0x000fe20000000000 */
[----:B------:R-:W-:-:S03]  /*1a50*/  UMOV UR11, 0x40000040 ;  /* 0x40000040000b7882 */ /* 0x000fc60000000000 */
[----:B------:R-:W-:Y:S02]  /*1a60*/  UMOV UR8, UR7 ;  /* 0x0000000700087c82 */ /* 0x000fe40008000000 */
[----:B------:R-:W-:Y:S02]  /*1a70*/  UMOV UR10, UR6 ;  /* 0x00000006000a7c82 */ /* 0x000fe40008000000 */
[----:B------:R-:W-:Y:S01]  /*1a80*/  HGMMA.64x128x8.F32.TF32 R24, gdesc[UR8], RZ, !UPT, gsb0 ;  /* 0x05e00000081879f0 */ /* 0x000fe2000c0028ff */
[----:B------:R-:W-:Y:S02]  /*1a90*/  UIADD3 UR8, UR7, 0x2, URZ ;  /* 0x0000000207087890 */ /* 0x000fe4000fffe03f */
[----:B------:R-:W-:Y:S01]  /*1aa0*/  UIADD3 UR10, UR6, 0x2, URZ ;  /* 0x00000002060a7890 */ /* 0x000fe2000fffe03f */
[----:B------:R-:W-:Y:S01]  /*1ab0*/  UMOV UR9, 0x40000040 ;  /* 0x4000004000097882 */ /* 0x000fe20000000000 */
[----:B------:R-:W-:Y:S01]  /*1ac0*/  UMOV UR11, 0x40000040 ;  /* 0x40000040000b7882 */ /* 0x000fe20000000000 */
[----:B------:R-:W-:-:S02]  /*1ad0*/  WARPGROUP.DEPBAR.LE gsb0, 0x0 ;  /* 0x00008000000079c5 */ /* 0x000fc40000010000 */
[----:B------:R-:W-:-:S06]  /*1ae0*/  WARPGROUP.ARRIVE ;  /* 0x00000000000079c5 */ /* 0x000fcc0000000000 */
[----:B------:R-:W-:Y:S01]  /*1af0*/  HGMMA.64x128x8.F32.TF32 R24, gdesc[UR8], R24, gsb0 ;  /* 0x05e00000081879f0 */ /* 0x000fe20008002818 */
[----:B------:R-:W-:Y:S02]  /*1b00*/  UIADD3 UR8, UR7, 0x4, URZ ;  /* 0x0000000407087890 */ /* 0x000fe4000fffe03f */
[----:B------:R-:W-:Y:S01]  /*1b10*/  UIADD3 UR10, UR6, 0x4, URZ ;  /* 0x00000004060a7890 */ /* 0x000fe2000fffe03f */
[----:B------:R-:W-:Y:S01]  /*1b20*/  UMOV UR9, 0x40000040 ;  /* 0x4000004000097882 */ /* 0x000fe20000000000 */
[----:B------:R-:W-:Y:S01]  /*1b30*/  UMOV UR11, 0x40000040 ;  /* 0x40000040000b7882 */ /* 0x000fe20000000000 */
[----:B------:R-:W-:Y:S02]  /*1b40*/  WARPGROUP.DEPBAR.LE gsb0, 0x0 ;  /* 0x00008000000079c5 */ /* 0x000fe40000010000 */
        /* <DEDUP_REMOVED lines=92> */
[----:B------:R-:W-:Y:S03]  /*2110*/  HGMMA.64x128x8.F32.TF32 R24, gdesc[UR8], R24, gsb0 ;  /* 0x05e00000081879f0 */ /* 0x000fe60008002818 */
[----:B------:R-:W-:Y:S02]  /*2120*/  WARPGROUP.DEPBAR.LE gsb0, 0x0 ;  /* 0x00008000000079c5 */ /* 0x000fe40000010000 */
[----:B------:R-:W-:Y:S05]  /*2130*/  @!P2 BRA `(.L_x_25) ;  /* 0x000000080064a947 */ /* 0x000fea0003800000 */
[----:B------:R-:W-:Y:S01]  /*2140*/  UIADD3 UR6, UR36, 0x1, URZ ;  /* 0x0000000124067890 */ /* 0x000fe2000fffe03f */
[----:B01----:R-:W-:Y:S02]  /*2150*/  IMAD.U32 R0, RZ, RZ, UR42 ;  /* 0x0000002aff007e24 */ /* 0x003fe4000f8e00ff */
[----:B------:R-:W-:Y:S01]  /*2160*/  IMAD.U32 R3, RZ, RZ, UR36 ;  /* 0x00000024ff037e24 */ /* 0x000fe2000f8e00ff */
[----:B------:R-:W-:-:S04]  /*2170*/  UISETP.NE.AND UP0, UPT, UR6, 0x5, UPT ;  /* 0x000000050600788c */ /* 0x000fc8000bf05270 */
[----:B------:R-:W-:Y:S02]  /*2180*/  USEL UR7, URZ, 0x1, UP0 ;  /* 0x000000013f077887 */ /* 0x000fe40008000000 */
[----:B------:R-:W-:Y:S02]  /*2190*/  USEL UR6, UR6, URZ, UP0 ;  /* 0x0000003f06067287 */ /* 0x000fe40008000000 */
[----:B------:R-:W-:-:S06]  /*21a0*/  ULOP3.LUT UR7, UR38, UR7, URZ, 0x3c, !UPT ;  /* 0x0000000726077292 */ /* 0x000fcc000f8e3c3f */
[----:B------:R-:W-:-:S07]  /*21b0*/  IMAD.U32 R6, RZ, RZ, UR7 ;  /* 0x00000007ff067e24 */ /* 0x000fce000f8e00ff */
.L_x_32:
[----:B------:R-:W-:Y:S05]  /*21c0*/  @!P0 BRA `(.L_x_26) ;  /* 0x0000000000048947 */ /* 0x000fea0003800000 */
[----:B------:R-:W-:Y:S01]  /*21d0*/  BPT.TRAP 0x1 ;  /* 0x000000040000795c */ /* 0x000fe20000300000 */
.L_x_26:
[----:B------:R-:W-:Y:S01]  /*21e0*/  ULEA UR7, UR6, UR40, 0x3 ;  /* 0x0000002806077291 */ /* 0x000fe2000f8e183f */
[----:B------:R-:W-:-:S08]  /*21f0*/  SHF.L.U32 R4, R6, 0x1f, RZ ;  /* 0x0000001f06047819 */ /* 0x000fd000000006ff */
[----:B------:R0:W1:Y:S01]  /*2200*/  SYNCS.PHASECHK.TRANS64.TRYWAIT P1, [UR7], R4 ;  /* 0x00000004ff0075a7 */ /* 0x0000620008020147 */
[----:B------:R-:W-:Y:S05]  /*2210*/  @!P0 BRA `(.L_x_27) ;  /* 0x0000000000048947 */ /* 0x000fea0003800000 */
[----:B------:R-:W-:Y:S01]  /*2220*/  BPT.TRAP 0x1 ;  /* 0x000000040000795c */ /* 0x000fe20000300000 */
.L_x_27:
[----:B-1----:R-:W-:Y:S05]  /*2230*/  @P1 BRA `(.L_x_28) ;  /* 0x0000000000081947 */ /* 0x002fea0003800000 */
[----:B------:R-:W1:Y:S02]  /*2240*/  SYNCS.PHASECHK.TRANS64.TRYWAIT P1, [UR7], R4 ;  /* 0x00000004ff0075a7 */ /* 0x000e640008020147 */
[----:B-1----:R-:W-:Y:S05]  /*2250*/  @!P1 BRA `(.L_x_29) ;  /* 0x0000006400449947 */ /* 0x002fea0003800000 */
.L_x_28:
[----:B------:R-:W-:Y:S01]  /*2260*/  ULEA UR7, UR6, UR5, 0xc ;  /* 0x0000000506077291 */ /* 0x000fe2000f8e603f */
[----:B------:R-:W-:Y:S01]  /*2270*/  WARPGROUP.ARRIVE ;  /* 0x00000000000079c5 */ /* 0x000fe20000000000 */
[----:B------:R-:W-:Y:S01]  /*2280*/  ULEA UR12, UR6, UR4, 0xb ;  /* 0x00000004060c7291 */ /* 0x000fe2000f8e583f */
[----:B------:R-:W-:Y:S01]  /*2290*/  UMOV UR11, 0x40000040 ;  /* 0x40000040000b7882 */ /* 0x000fe20000000000 */
[----:B------:R-:W-:-:S03]  /*22a0*/  UMOV UR9, 0x40000040 ;  /* 0x4000004000097882 */ /* 0x000fc60000000000 */
[----:B------:R-:W-:Y:S02]  /*22b0*/  UMOV UR10, UR7 ;  /* 0x00000007000a7c82 */ /* 0x000fe40008000000 */
[----:B------:R-:W-:Y:S02]  /*22c0*/  UMOV UR8, UR12 ;  /* 0x0000000c00087c82 */ /* 0x000fe40008000000 */
[----:B------:R-:W-:Y:S01]  /*22d0*/  HGMMA.64x128x8.F32.TF32 R24, gdesc[UR8], R24, gsb0 ;  /* 0x05e00000081879f0 */ /* 0x000fe20008002818 */
        /* <DEDUP_REMOVED lines=107> */
[----:B------:R-:W-:Y:S01]  /*2990*/  BPT.TRAP 0x1 ;  /* 0x000000040000795c */ /* 0x000fe20000300000 */
.L_x_30:
[----:B------:R-:W-:-:S13]  /*29a0*/  ISETP.NE.AND P1, PT, R103, RZ, PT ;  /* 0x000000ff6700720c */ /* 0x000fda0003f25270 */
[----:B01----:R-:W-:-:S05]  /*29b0*/  @P1 LEA R4, R3, UR40, 0x3 ;  /* 0x0000002803041c11 */ /* 0x003fca000f8e18ff */
[----:B------:R-:W-:-:S05]  /*29c0*/  @P1 VIADD R5, R4, 0x28 ;  /* 0x0000002804051836 */ /* 0x000fca0000000000 */
[----:B------:R-:W-:-:S04]  /*29d0*/  @P1 PRMT R5, R88, 0x654, R5 ;  /* 0x0000065458051816 */ /* 0x000fc80000000005 */
[----:B------:R0:W-:Y:S01]  /*29e0*/  @P1 SYNCS.ARRIVE.TRANS64.RED.A1T0 RZ, [R5+URZ], RZ ;  /* 0x000000ff05ff19a7 */ /* 0x0001e2000810043f */
[----:B------:R-:W-:-:S13]  /*29f0*/  ISETP.GT.U32.AND P1, PT, R23, 0x1, PT ;  /* 0x000000011700780c */ /* 0x000fda0003f24070 */
[----:B0-----:R-:W-:Y:S05]  /*2a00*/  @P1 BRA `(.L_x_31) ;  /* 0x0000000000041947 */ /* 0x001fea0003800000 */
[----:B------:R-:W-:Y:S01]  /*2a10*/  BPT.TRAP 0x1 ;  /* 0x000000040000795c */ /* 0x000fe20000300000 */
.L_x_31:
[----:B------:R-:W-:Y:S01]  /*2a20*/  UIADD3 UR6, UR6, 0x1, URZ ;  /* 0x0000000106067890 */ /* 0x000fe2000fffe03f */
[C---:B------:R-:W-:Y:S01]  /*2a30*/  ISETP.GT.AND P2, PT, R0.reuse, 0x1, PT ;  /* 0x000000010000780c */ /* 0x040fe20003f44270 */
[----:B------:R-:W-:Y:S02]  /*2a40*/  VIADD R3, R3, 0x1 ;  /* 0x0000000103037836 */ /* 0x000fe40000000000 */
[----:B------:R-:W-:Y:S01]  /*2a50*/  UISETP.NE.AND UP0, UPT, UR6, 0x5, UPT ;  /* 0x000000050600788c */ /* 0x000fe2000bf05270 */
[----:B------:R-:W-:Y:S02]  /*2a60*/  VIADD R0, R0, 0xffffffff ;  /* 0xffffffff00007836 */ /* 0x000fe40000000000 */
[C---:B------:R-:W-:Y:S01]  /*2a70*/  ISETP.NE.AND P1, PT, R3.reuse, 0x5, PT ;  /* 0x000000050300780c */ /* 0x040fe20003f25270 */
[----:B------:R-:W-:Y:S02]  /*2a80*/  USEL UR7, URZ, 0x1, UP0 ;  /* 0x000000013f077887 */ /* 0x000fe40008000000 */
[----:B------:R-:W-:Y:S01]  /*2a90*/  USEL UR6, UR6, URZ, UP0 ;  /* 0x0000003f06067287 */ /* 0x000fe20008000000 */
[----:B------:R-:W-:-:S03]  /*2aa0*/  SEL R3, R3, RZ, P1 ;  /* 0x000000ff03037207 */ /* 0x000fc60000800000 */
[----:B------:R-:W-:Y:S01]  /*2ab0*/  LOP3.LUT R6, R6, UR7, RZ, 0x3c, !PT ;  /* 0x0000000706067c12 */ /* 0x000fe2000f8e3cff */
[----:B------:R-:W-:Y:S07]  /*2ac0*/  @P2 BRA `(.L_x_32) ;  /* 0xfffffff400bc2947 */ /* 0x000fee000383ffff */
.L_x_25:
[----:B01----:R-:W0:Y:S01]  /*2ad0*/  LDC R0, c[0x0][0x28c] ;  /* 0x0000a300ff007b82 */ /* 0x003e220000000800 */
[----:B------:R-:W-:-:S04]  /*2ae0*/  IMAD.U32 R3, RZ, RZ, UR44 ;  /* 0x0000002cff037e24 */ /* 0x000fc8000f8e00ff */
[----:B------:R1:W-:Y:S01]  /*2af0*/  SYNCS.ARRIVE.TRANS64.A1T0 RZ, [R3+UR41], RZ ;  /* 0x000000ff03ff79a7 */ /* 0x0003e20008100029 */
[----:B0-----:R-:W-:-:S13]  /*2b00*/  ISETP.GE.AND P1, PT, R0, 0x1, PT ;  /* 0x000000010000780c */ /* 0x001fda0003f26270 */
[----:B-1----:R-:W-:Y:S05]  /*2b10*/  @!P1 BRA `(.L_x_33) ;  /* 0x0000000000449947 */ /* 0x002fea0003800000 */
[----:B------:R-:W-:Y:S05]  /*2b20*/  @!P0 BRA `(.L_x_34) ;  /* 0x0000000000048947 */ /* 0x000fea0003800000 */
[----:B------:R-:W-:Y:S01]  /*2b30*/  BPT.TRAP 0x1 ;  /* 0x000000040000795c */ /* 0x000fe20000300000 */
.L_x_34:
[----:B------:R-:W-:-:S13]  /*2b40*/  ISETP.NE.AND P0, PT, R103, RZ, PT ;  /* 0x000000ff6700720c */ /* 0x000fda0003f05270 */
[----:B------:R-:W-:-:S05]  /*2b50*/  VOTEU.ANY UP0, P0 ;  /* 0x00000000003f7886 */ /* 0x000fca0000000100 */
[----:B------:R-:W-:-:S06]  /*2b60*/  @UP0 UIADD3 UR4, UR36, UR42, URZ ;  /* 0x0000002a24040290 */ /* 0x000fcc000fffe03f */
[----:B------:R-:W-:Y:S02]  /*2b70*/  IMAD.U32 R4, RZ, RZ, UR4 ;  /* 0x00000004ff047e24 */ /* 0x000fe4000f8e00ff */
[----:B------:R-:W-:Y:S02]  /*2b80*/  IMAD.U32 R3, RZ, RZ, UR4 ;  /* 0x00000004ff037e24 */ /* 0x000fe4000f8e00ff */
[----:B------:R-:W-:-:S05]  /*2b90*/  @P0 IMAD.WIDE.U32 R4, R4, -0x33333333, RZ ;  /* 0xcccccccd04040825 */ /* 0x000fca00078e00ff */
[----:B------:R-:W-:-:S05]  /*2ba0*/  @P0 SHF.R.U32.HI R0, RZ, 0x2, R5 ;  /* 0x00000002ff000819 */ /* 0x000fca0000011605 */
[----:B------:R-:W-:-:S05]  /*2bb0*/  @P0 IMAD R0, R0, -0x5, R3 ;  /* 0xfffffffb00000824 */ /* 0x000fca00078e0203 */
[----:B------:R-:W-:-:S05]  /*2bc0*/  @P0 LEA R0, R0, UR40, 0x3 ;  /* 0x0000002800000c11 */ /* 0x000fca000f8e18ff */
[----:B------:R-:W-:-:S05]  /*2bd0*/  @P0 VIADD R3, R0, 0x28 ;  /* 0x0000002800030836 */ /* 0x000fca0000000000 */
[----:B------:R-:W-:-:S04]  /*2be0*/  @P0 PRMT R3, R88, 0x654, R3 ;  /* 0x0000065458030816 */ /* 0x000fc80000000003 */
[----:B------:R0:W-:Y:S01]  /*2bf0*/  @P0 SYNCS.ARRIVE.TRANS64.RED.A1T0 RZ, [R3+URZ], RZ ;  /* 0x000000ff03ff09a7 */ /* 0x0001e2000810043f */
[----:B------:R-:W-:-:S13]  /*2c00*/  ISETP.GT.U32.AND P0, PT, R23, 0x1, PT ;  /* 0x000000011700780c */ /* 0x000fda0003f04070 */
[----:B0-----:R-:W-:Y:S05]  /*2c10*/  @P0 BRA `(.L_x_33) ;  /* 0x0000000000040947 */ /* 0x001fea0003800000 */
[----:B------:R-:W-:Y:S01]  /*2c20*/  BPT.TRAP 0x1 ;  /* 0x000000040000795c */ /* 0x000fe20000300000 */
.L_x_33:
[----:B------:R-:W-:Y:S01]  /*2c30*/  SHF.L.U32 R0, R105, 0x1f, RZ ;  /* 0x0000001f69007819 */ /* 0x000fe200000006ff */
[----:B------:R-:W-:Y:S01]  /*2c40*/  UIADD3 UR36, UR36, UR39, URZ ;  /* 0x0000002724247290 */ /* 0x000fe2000fffe03f */
[----:B------:R-:W-:Y:S01]  /*2c50*/  SHF.R.S32.HI R11, RZ, 0x1f, R19 ;  /* 0x0000001fff0b7819 */ /* 0x000fe20000011413 */
[----:B------:R-:W-:Y:S01]  /*2c60*/  UISETP.GE.U32.AND UP1, UPT, UR39, 0x5, UPT ;  /* 0x000000052700788c */ /* 0x000fe2000bf26070 */
[----:B------:R-:W0:Y:S01]  /*2c70*/  SYNCS.PHASECHK.TRANS64.TRYWAIT P0, [UR43+0x8], R0 ;  /* 0x00000800ff0075a7 */ /* 0x000e22000800016b */
[----:B------:R-:W-:-:S04]  /*2c80*/  UISETP.GT.U32.AND UP0, UPT, UR36, 0x4, UPT ;  /* 0x000000042400788c */ /* 0x000fc8000bf04070 */
[----:B------:R-:W-:-:S04]  /*2c90*/  UISETP.LT.U32.AND UP0, UPT, UR39, 0x5, UP0 ;  /* 0x000000052700788c */ /* 0x000fc80008701070 */
[----:B------:R-:W-:Y:S02]  /*2ca0*/  USEL UR6, URZ, 0x1, !UP0 ;  /* 0x000000013f067887 */ /* 0x000fe4000c000000 */
[----:B------:R-:W-:Y:S02]  /*2cb0*/  @UP1 UIMAD.WIDE.U32 UR4, UR36, -0x33333333, URZ ;  /* 0xcccccccd240418a5 */ /* 0x000fe4000f8e003f */
[----:B------:R-:W-:Y:S02]  /*2cc0*/  ULOP3.LUT UR38, UR38, UR6, URZ, 0x3c, !UPT ;  /* 0x0000000626267292 */ /* 0x000fe4000f8e3c3f */
[----:B------:R-:W-:-:S04]  /*2cd0*/  @UP1 USHF.R.U32.HI UR4, URZ, 0x2, UR5 ;  /* 0x000000023f041899 */ /* 0x000fc80008011605 */
[----:B------:R-:W-:Y:S01]  /*2ce0*/  @UP1 ULOP3.LUT UR38, UR38, 0x1, UR4, 0x78, !UPT ;  /* 0x0000000126261892 */ /* 0x000fe2000f8e7804 */
[----:B0-----:R-:W-:Y:S11]  /*2cf0*/  @!P0 BRA `(.L_x_35) ;  /* 0x0000005800b48947 */ /* 0x001ff60003800000 */
.L_x_190:
[----:B------:R-:W-:Y:S01]  /*2d00*/  IMAD.SHL.U32 R7, R22, 0x40, RZ ;  /* 0x0000004016077824 */ /* 0x000fe200078e00ff */
[----:B------:R-:W-:Y:S01]  /*2d10*/  ULDC UR6, c[0x0][0x284] ;  /* 0x0000a10000067ab9 */ /* 0x000fe20000000800 */
[----:B------:R-:W-:Y:S01]  /*2d20*/  IMAD.SHL.U32 R12, R18, 0x80, RZ ;  /* 0x00000080120c7824 */ /* 0x000fe200078e00ff */
[----:B------:R-:W-:Y:S01]  /*2d30*/  ULDC.64 UR4, c[0x0][0x5d0] ;  /* 0x0001740000047ab9 */ /* 0x000fe20000000a00 */
[----:B------:R-:W-:Y:S01]  /*2d40*/  IMAD.WIDE R20, R22, 0x40, R92 ;  /* 0x0000004016147825 */ /* 0x000fe200078e025c */
[----:B------:R-:W-:Y:S01]  /*2d50*/  ISETP.GE.AND P0, PT, R7, UR6, PT ;  /* 0x0000000607007c0c */ /* 0x000fe2000bf06270 */
[----:B------:R-:W-:Y:S01]  /*2d60*/  ULDC UR6, c[0x0][0x288] ;  /* 0x0000a20000067ab9 */ /* 0x000fe20000000800 */
[----:B------:R-:W-:Y:S01]  /*2d70*/  SHF.R.S32.HI R13, RZ, 0x1f, R12 ;  /* 0x0000001fff0d7819 */ /* 0x000fe2000001140c */
[----:B0-----:R-:W-:Y:S01]  /*2d80*/  IMAD R0, R11, UR4, RZ ;  /* 0x000000040b007c24 */ /* 0x001fe2000f8e02ff */
[----:B------:R-:W-:Y:S01]  /*2d90*/  ISETP.GE.OR P0, PT, R12, UR6, P0 ;  /* 0x000000060c007c0c */ /* 0x000fe20008706670 */
[----:B------:R-:W-:-:S04]  /*2da0*/  IMAD.WIDE.U32 R4, R19, UR4, R94 ;  /* 0x0000000413047c25 */ /* 0x000fc8000f8e005e */
[----:B------:R-:W-:Y:S01]  /*2db0*/  IMAD R3, R19, UR5, R0 ;  /* 0x0000000513037c24 */ /* 0x000fe2000f8e0200 */
[----:B------:R-:W-:Y:S01]  /*2dc0*/  IADD3 R4, P1, R12, R4, RZ ;  /* 0x000000040c047210 */ /* 0x000fe20007f3e0ff */
[----:B------:R-:W-:Y:S02]  /*2dd0*/  ULDC.64 UR4, c[0x0][0x5c8] ;  /* 0x0001720000047ab9 */ /* 0x000fe40000000a00 */
[----:B------:R-:W-:Y:S01]  /*2de0*/  IMAD R9, R21, UR4, RZ ;  /* 0x0000000415097c24 */ /* 0x000fe2000f8e02ff */
[----:B------:R-:W-:-:S03]  /*2df0*/  IADD3.X R5, R13, R5, R3, P1, !PT ;  /* 0x000000050d057210 */ /* 0x000fc60000ffe403 */
[C---:B------:R-:W-:Y:S02]  /*2e00*/  IMAD R9, R20.reuse, UR5, R9 ;  /* 0x0000000514097c24 */ /* 0x040fe4000f8e0209 */
[----:B------:R-:W-:Y:S01]  /*2e10*/  IMAD.WIDE.U32 R106, R20, UR4, R4 ;  /* 0x00000004146a7c25 */ /* 0x000fe2000f8e0004 */
[----:B------:R-:W-:Y:S06]  /*2e20*/  @P0 BRA `(.L_x_36) ;  /* 0x0000003c00d80947 */ /* 0x000fec0003800000 */
[----:B-----5:R-:W-:Y:S01]  /*2e30*/  FSETP.NEU.AND P0, PT, R90, RZ, PT ;  /* 0x000000ff5a00720b */ /* 0x020fe20003f0d000 */
[----:B------:R-:W-:Y:S01]  /*2e40*/  IMAD.IADD R3, R99, 0x1, -R12 ;  /* 0x0000000163037824 */ /* 0x000fe200078e0a0c */
[----:B------:R-:W-:Y:S01]  /*2e50*/  BSSY B0, `(.L_x_36) ;  /* 0x00003f3000007945 */ /* 0x000fe20003800000 */
[----:B------:R-:W-:Y:S02]  /*2e60*/  IMAD.IADD R0, R102, 0x1, -R7 ;  /* 0x0000000166007824 */ /* 0x000fe400078e0a07 */
[----:B------:R-:W-:Y:S01]  /*2e70*/  IMAD.IADD R115, R107, 0x1, R9 ;  /* 0x000000016b737824 */ /* 0x000fe200078e0209 */
[----:B------:R-:W-:-:S04]  /*2e80*/  ISETP.GT.AND P2, PT, R3, RZ, PT ;  /* 0x000000ff0300720c */ /* 0x000fc80003f44270 */
[----:B------:R-:W-:-:S03]  /*2e90*/  ISETP.GT.AND P3, PT, R0, RZ, P2 ;  /* 0x000000ff0000720c */ /* 0x000fc60001764270 */
[----:B------:R-:W-:Y:S10]  /*2ea0*/  @!P0 BRA `(.L_x_37) ;  /* 0x0000002c001c8947 */ /* 0x000ff40003800000 */
[----:B------:R-:W0:Y:S01]  /*2eb0*/  LDC.64 R108, c[0x0][0x5b8] ;  /* 0x00016e00ff6c7b82 */ /* 0x000e220000000a00 */
[----:B------:R-:W-:-:S07]  /*2ec0*/  ULDC.64 UR4, c[0x0][0x5c0] ;  /* 0x0001700000047ab9 */ /* 0x000fce0000000a00 */
[----:B------:R-:W1:Y:S08]  /*2ed0*/  LDC.64 R110, c[0x0][0x5b0] ;  /* 0x00016c00ff6e7b82 */ /* 0x000e700000000a00 */
[----:B------:R-:W2:Y:S01]  /*2ee0*/  LDC.64 R112, c[0x0][0x5a8] ;  /* 0x00016a00ff707b82 */ /* 0x000ea20000000a00 */
[-C--:B0-----:R-:W-:Y:S02]  /*2ef0*/  IMAD R6, R11, R108.reuse, RZ ;  /* 0x0000006c0b067224 */ /* 0x081fe400078e02ff */
[----:B------:R-:W-:-:S04]  /*2f00*/  IMAD.WIDE.U32 R4, R19, R108, R94 ;  /* 0x0000006c13047225 */ /* 0x000fc800078e005e */
[----:B------:R-:W-:Y:S01]  /*2f10*/  IMAD R107, R19, R109, R6 ;  /* 0x0000006d136b7224 */ /* 0x000fe200078e0206 */
[----:B------:R-:W-:Y:S01]  /*2f20*/  IADD3 R6, P0, R12, R4, RZ ;  /* 0x000000040c067210 */ /* 0x000fe20007f1e0ff */
[----:B-1----:R-:W-:-:S03]  /*2f30*/  IMAD R4, R21, R110, RZ ;  /* 0x0000006e15047224 */ /* 0x002fc600078e02ff */
[----:B------:R-:W-:Y:S01]  /*2f40*/  IADD3.X R7, R13, R5, R107, P0, !PT ;  /* 0x000000050d077210 */ /* 0x000fe200007fe46b */
[C---:B------:R-:W-:Y:S02]  /*2f50*/  IMAD R21, R20.reuse, R111, R4 ;  /* 0x0000006f14157224 */ /* 0x040fe400078e0204 */
[----:B------:R-:W-:-:S04]  /*2f60*/  IMAD.WIDE.U32 R4, R20, R110, R6 ;  /* 0x0000006e14047225 */ /* 0x000fc800078e0006 */
[----:B------:R-:W-:Y:S01]  /*2f70*/  IMAD.IADD R5, R5, 0x1, R21 ;  /* 0x0000000105057824 */ /* 0x000fe200078e0215 */
[----:B--2---:R-:W-:-:S04]  /*2f80*/  LEA R10, P0, R4, R112, 0x2 ;  /* 0x00000070040a7211 */ /* 0x004fc800078010ff */
[----:B------:R-:W-:-:S05]  /*2f90*/  LEA.HI.X R11, R4, R113, R5, 0x2, P0 ;  /* 0x00000071040b7211 */ /* 0x000fca00000f1405 */
[----:B------:R0:W2:Y:S01]  /*2fa0*/  @P3 LDG.E.LTC128B R18, desc[UR46][R10.64] ;  /* 0x0000002e0a123981 */ /* 0x0000a2000c1e1920 */
[----:B------:R-:W-:Y:S01]  /*2fb0*/  IMAD.WIDE.U32 R4, R20, R110, R12 ;  /* 0x0000006e14047225 */ /* 0x000fe200078e000c */
[----:B------:R-:W-:Y:S01]  /*2fc0*/  LEA R8, P1, R106, UR4, 0x2 ;  /* 0x000000046a087c11 */ /* 0x000fe2000f8210ff */
[----:B------:R-:W-:Y:S01]  /*2fd0*/  BSSY B1, `(.L_x_38) ;  /* 0x0000014000017945 */ /* 0x000fe20003800000 */
[----:B------:R-:W-:-:S04]  /*2fe0*/  IADD3 R14, P0, R94, R4, RZ ;  /* 0x000000045e0e7210 */ /* 0x000fc80007f1e0ff */
[----:B------:R-:W-:Y:S01]  /*2ff0*/  IADD3.X R15, R95, R21, R5, P0, !PT ;  /* 0x000000155f0f7210 */ /* 0x000fe200007fe405 */
[C---:B0-----:R-:W-:Y:S01]  /*3000*/  IMAD.SHL.U32 R10, R110.reuse, 0x8, RZ ;  /* 0x000000086e0a7824 */ /* 0x041fe200078e00ff */
[----:B------:R-:W-:Y:S02]  /*3010*/  ISETP.GT.AND P0, PT, R3, 0x1, PT ;  /* 0x000000010300780c */ /* 0x000fe40003f04270 */
[----:B------:R-:W-:Y:S01]  /*3020*/  SHF.L.U64.HI R11, R110, 0x3, R111 ;  /* 0x000000036e0b7819 */ /* 0x000fe2000001026f */
[----:B------:R-:W-:-:S04]  /*3030*/  IMAD.WIDE.U32 R14, R19, R108, R14 ;  /* 0x0000006c130e7225 */ /* 0x000fc800078e000e */
[----:B------:R-:W-:Y:S01]  /*3040*/  IMAD.IADD R5, R107, 0x1, R15 ;  /* 0x000000016b057824 */ /* 0x000fe200078e020f */
[----:B------:R-:W-:Y:S01]  /*3050*/  LEA R4, P4, R14, R112, 0x2 ;  /* 0x000000700e047211 */ /* 0x000fe200078810ff */
[----:B------:R-:W-:-:S03]  /*3060*/  IMAD.WIDE.U32 R10, R20, R110, R10 ;  /* 0x0000006e140a7225 */ /* 0x000fc600078e000a */
[----:B------:R-:W-:Y:S02]  /*3070*/  LEA.HI.X R5, R14, R113, R5, 0x2, P4 ;  /* 0x000000710e057211 */ /* 0x000fe400020f1405 */
[----:B--2---:R-:W-:-:S05]  /*3080*/  LOP3.LUT R9, R18, 0xffffe000, RZ, 0xc0, !PT ;  /* 0xffffe00012097812 */ /* 0x004fca00078ec0ff */
[----:B------:R-:W-:-:S04]  /*3090*/  FMUL R9, R9, R90 ;  /* 0x0000005a09097220 */ /* 0x000fc80000400000 */
[----:B------:R-:W-:Y:S01]  /*30a0*/  FFMA R109, R24, R89, R9 ;  /* 0x00000059186d7223 */ /* 0x000fe20000000009 */
[----:B------:R-:W-:Y:S02]  /*30b0*/  LEA.HI.X R9, R106, UR5, R115, 0x2, P1 ;  /* 0x000000056a097c11 */ /* 0x000fe400088f1473 */
[----:B------:R-:W-:Y:S02]  /*30c0*/  ISETP.GT.AND P1, PT, R0, RZ, P0 ;  /* 0x000000ff0000720c */ /* 0x000fe40000724270 */
[----:B------:R-:W-:-:S05]  /*30d0*/  F2FP.TF32.F32.PACK_B R109, R109 ;  /* 0x0000006dff6d723e */ /* 0x000fca00024050ff */
[----:B------:R0:W-:Y:S06]  /*30e0*/  @P3 STG.E desc[UR46][R8.64], R109 ;  /* 0x0000006d08003986 */ /* 0x0001ec000c10192e */
[----:B------:R-:W-:Y:S05]  /*30f0*/  @!P1 BRA `(.L_x_39) ;  /* 0x0000000000049947 */ /* 0x000fea0003800000 */
[----:B------:R1:W5:Y:S02]  /*3100*/  LDG.E.LTC128B R18, desc[UR46][R4.64+0x4] ;  /* 0x0000042e04127981 */ /* 0x000364000c1e1920 */
.L_x_39:
[----:B------:R-:W-:Y:S05]  /*3110*/  BSYNC B1 ;  /* 0x0000000000017941 */ /* 0x000fea0003800000 */
.L_x_38:
[----:B-----5:R-:W-:Y:S01]  /*3120*/  LOP3.LUT R15, R18, 0xffffe000, RZ, 0xc0, !PT ;  /* 0xffffe000120f7812 */ /* 0x020fe200078ec0ff */
[----:B------:R-:W-:Y:S01]  /*3130*/  IMAD.IADD R21, R21, 0x1, R11 ;  /* 0x0000000115157824 */ /* 0x000fe200078e020b */
[----:B------:R-:W-:Y:S02]  /*3140*/  IADD3 R11, P3, R6, R10, RZ ;  /* 0x0000000a060b7210 */ /* 0x000fe40007f7e0ff */
[----:B------:R-:W-:Y:S01]  /*3150*/  ISETP.GT.AND P2, PT, R0, 0x8, P2 ;  /* 0x000000080000780c */ /* 0x000fe20001744270 */
[----:B------:R-:W-:Y:S02]  /*3160*/  FMUL R6, R15, R90 ;  /* 0x0000005a0f067220 */ /* 0x000fe40000400000 */
[----:B------:R-:W-:Y:S01]  /*3170*/  IMAD.X R20, R21, 0x1, R7, P3 ;  /* 0x0000000115147824 */ /* 0x000fe200018e0607 */
[----:B------:R-:W-:Y:S01]  /*3180*/  LEA R14, P3, R11, R112, 0x2 ;  /* 0x000000700b0e7211 */ /* 0x000fe200078610ff */
[----:B------:R-:W-:Y:S01]  /*3190*/  FFMA R25, R25, R89, R6 ;  /* 0x0000005919197223 */ /* 0x000fe20000000006 */
[----:B------:R-:W-:-:S02]  /*31a0*/  @P1 IMAD.MOV.U32 R6, RZ, RZ, R8 ;  /* 0x000000ffff061224 */ /* 0x000fc400078e0008 */
[----:B------:R-:W-:Y:S01]  /*31b0*/  @P1 IMAD.MOV.U32 R7, RZ, RZ, R9 ;  /* 0x000000ffff071224 */ /* 0x000fe200078e0009 */
[----:B------:R-:W-:Y:S02]  /*31c0*/  LEA.HI.X R15, R11, R113, R20, 0x2, P3 ;  /* 0x000000710b0f7211 */ /* 0x000fe400018f1414 */
[----:B------:R-:W-:-:S05]  /*31d0*/  F2FP.TF32.F32.PACK_B R25, R25 ;  /* 0x00000019ff19723e */ /* 0x000fca00024050ff */
[----:B------:R2:W-:Y:S04]  /*31e0*/  @P1 STG.E desc[UR46][R6.64+0x4], R25 ;  /* 0x0000041906001986 */ /* 0x0005e8000c10192e */
[----:B------:R-:W3:Y:S01]  /*31f0*/  @P2 LDG.E.LTC128B R18, desc[UR46][R14.64] ;  /* 0x0000002e0e122981 */ /* 0x000ee2000c1e1920 */
[----:B------:R-:W-:Y:S01]  /*3200*/  IADD3 R12, P1, P3, R94, R10, R12 ;  /* 0x0000000a5e0c7210 */ /* 0x000fe20007b3e00c */
[----:B------:R-:W-:Y:S01]  /*3210*/  BSSY B1, `(.L_x_40) ;  /* 0x0000011000017945 */ /* 0x000fe20003800000 */
[----:B------:R-:W-:Y:S02]  /*3220*/  ISETP.GT.AND P0, PT, R0, 0x8, P0 ;  /* 0x000000080000780c */ /* 0x000fe40000704270 */
[----:B------:R-:W-:Y:S02]  /*3230*/  IADD3.X R13, R95, R21, R13, P1, P3 ;  /* 0x000000155f0d7210 */ /* 0x000fe40000fe640d */
[----:B------:R-:W-:Y:S01]  /*3240*/  LEA R10, P1, R91, R8, 0x2 ;  /* 0x000000085b0a7211 */ /* 0x000fe200078210ff */
[----:B------:R-:W-:Y:S01]  /*3250*/  IMAD.WIDE.U32 R12, R19, R108, R12 ;  /* 0x0000006c130c7225 */ /* 0x000fe200078e000c */
[----:B------:R-:W-:-:S03]  /*3260*/  SHF.L.U64.HI R19, R91, 0x2, R96 ;  /* 0x000000025b137819 */ /* 0x000fc60000010260 */
[----:B------:R-:W-:Y:S01]  /*3270*/  IMAD.IADD R13, R107, 0x1, R13 ;  /* 0x000000016b0d7824 */ /* 0x000fe200078e020d */
[----:B--2---:R-:W-:-:S04]  /*3280*/  LEA R6, P3, R12, R112, 0x2 ;  /* 0x000000700c067211 */ /* 0x004fc800078610ff */
[----:B------:R-:W-:Y:S02]  /*3290*/  LEA.HI.X R7, R12, R113, R13, 0x2, P3 ;  /* 0x000000710c077211 */ /* 0x000fe400018f140d */
[----:B---3--:R-:W-:-:S05]  /*32a0*/  LOP3.LUT R11, R18, 0xffffe000, RZ, 0xc0, !PT ;  /* 0xffffe000120b7812 */ /* 0x008fca00078ec0ff */
[----:B------:R-:W-:-:S04]  /*32b0*/  FMUL R11, R11, R90 ;  /* 0x0000005a0b0b7220 */ /* 0x000fc80000400000 */
[----:B------:R-:W-:Y:S01]  /*32c0*/  FFMA R21, R26, R89, R11 ;  /* 0x000000591a157223 */ /* 0x000fe2000000000b */
[----:B------:R-:W-:-:S04]  /*32d0*/  IMAD.X R11, R19, 0x1, R9, P1 ;  /* 0x00000001130b7824 */ /* 0x000fc800008e0609 */
[----:B------:R-:W-:-:S05]  /*32e0*/  F2FP.TF32.F32.PACK_B R21, R21 ;  /* 0x00000015ff15723e */ /* 0x000fca00024050ff */
[----:B------:R2:W-:Y:S01]  /*32f0*/  @P2 STG.E desc[UR46][R10.64], R21 ;  /* 0x000000150a002986 */ /* 0x0005e2000c10192e */
[----:B------:R-:W-:Y:S05]  /*3300*/  @!P0 BRA `(.L_x_41) ;  /* 0x0000000000048947 */ /* 0x000fea0003800000 */
[----:B------:R3:W5:Y:S02]  /*3310*/  LDG.E.LTC128B R18, desc[UR46][R6.64+0x4] ;  /* 0x0000042e06127981 */ /* 0x000764000c1e1920 */
.L_x_41:
[----:B------:R-:W-:Y:S05]  /*3320*/  BSYNC B1 ;  /* 0x0000000000017941 */ /* 0x000fea0003800000 */
.L_x_40:
[----:B-----5:R-:W-:Y:S01]  /*3330*/  LOP3.LUT R13, R18, 0xffffe000, RZ, 0xc0, !PT ;  /* 0xffffe000120d7812 */ /* 0x020fe200078ec0ff */
[----:B------:R-:W-:Y:S01]  /*3340*/  BSSY B1, `(.L_x_42) ;  /* 0x0000009000017945 */ /* 0x000fe20003800000 */
[----:B------:R-:W-:-:S03]  /*3350*/  ISETP.GT.AND P1, PT, R3, 0x8, PT ;  /* 0x000000080300780c */ /* 0x000fc60003f24270 */
[----:B------:R-:W-:Y:S01]  /*3360*/  FMUL R12, R13, R90 ;  /* 0x0000005a0d0c7220 */ /* 0x000fe20000400000 */
[----:B------:R-:W-:-:S03]  /*3370*/  ISETP.GT.AND P2, PT, R0, RZ, P1 ;  /* 0x000000ff0000720c */ /* 0x000fc60000f44270 */
[----:B------:R-:W-:-:S05]  /*3380*/  FFMA R27, R27, R89, R12 ;  /* 0x000000591b1b7223 */ /* 0x000fca000000000c */
[----:B------:R-:W-:-:S05]  /*3390*/  F2FP.TF32.F32.PACK_B R27, R27 ;  /* 0x0000001bff1b723e */ /* 0x000fca00024050ff */
[----:B------:R4:W-:Y:S01]  /*33a0*/  @P0 STG.E desc[UR46][R10.64+0x4], R27 ;  /* 0x0000041b0a000986 */ /* 0x0009e2000c10192e */
[----:B------:R-:W-:Y:S05]  /*33b0*/  @!P2 BRA `(.L_x_43) ;  /* 0x000000000004a947 */ /* 0x000fea0003800000 */
[----:B------:R0:W5:Y:S02]  /*33c0*/  LDG.E.LTC128B R18, desc[UR46][R4.64+0x20] ;  /* 0x0000202e04127981 */ /* 0x000164000c1e1920 */
.L_x_43:
[----:B------:R-:W-:Y:S05]  /*33d0*/  BSYNC B1 ;  /* 0x0000000000017941 */ /* 0x000fea0003800000 */
.L_x_42:
        /* <DEDUP_REMOVED lines=10> */
.L_x_45:
[----:B------:R-:W-:Y:S05]  /*3480*/  BSYNC B1 ;  /* 0x0000000000017941 */ /* 0x000fea0003800000 */
.L_x_44:
[----:B0----5:R-:W-:Y:S01]  /*3490*/  LOP3.LUT R13, R18, 0xffffe000, RZ, 0xc0, !PT ;  /* 0xffffe000120d7812 */ /* 0x021fe200078ec0ff */
[----:B------:R-:W-:Y:S01]  /*34a0*/  BSSY B1, `(.L_x_46) ;  /* 0x0000008000017945 */ /* 0x000fe20003800000 */
[----:B------:R-:W-:-:S03]  /*34b0*/  ISETP.GT.AND P1, PT, R0, 0x8, P1 ;  /* 0x000000080000780c */ /* 0x000fc60000f24270 */
[----:B------:R-:W-:-:S04]  /*34c0*/  FMUL R12, R13, R90 ;  /* 0x0000005a0d0c7220 */ /* 0x000fc80000400000 */
[----:B------:R-:W-:-:S05]  /*34d0*/  FFMA R29, R29, R89, R12 ;  /* 0x000000591d1d7223 */ /* 0x000fca000000000c */
[----:B------:R-:W-:-:S05]  /*34e0*/  F2FP.TF32.F32.PACK_B R29, R29 ;  /* 0x0000001dff1d723e */ /* 0x000fca00024050ff */
[----:B------:R0:W-:Y:S01]  /*34f0*/  @P3 STG.E desc[UR46][R8.64+0x24], R29 ;  /* 0x0000241d08003986 */ /* 0x0001e2000c10192e */
[----:B------:R-:W-:Y:S05]  /*3500*/  @!P1 BRA `(.L_x_47) ;  /* 0x0000000000049947 */ /* 0x000fea0003800000 */
[----:B------:R0:W5:Y:S02]  /*3510*/  LDG.E.LTC128B R18, desc[UR46][R6.64+0x20] ;  /* 0x0000202e06127981 */ /* 0x000164000c1e1920 */
.L_x_47:
[----:B------:R-:W-:Y:S05]  /*3520*/  BSYNC B1 ;  /* 0x0000000000017941 */ /* 0x000fea0003800000 */
.L_x_46:
[----:B-----5:R-:W-:Y:S01]  /*3530*/  LOP3.LUT R13, R18, 0xffffe000, RZ, 0xc0, !PT ;  /* 0xffffe000120d7812 */ /* 0x020fe200078ec0ff */
        /* <DEDUP_REMOVED lines=8> */
.L_x_49:
[----:B------:R-:W-:Y:S05]  /*35c0*/  BSYNC B1 ;  /* 0x0000000000017941 */ /* 0x000fea0003800000 */
.L_x_48:
[----:B0----5:R-:W-:Y:S01]  /*35d0*/  LOP3.LUT R13, R18, 0xffffe000, RZ, 0xc0, !PT ;  /* 0xffffe000120d7812 */ /* 0x021fe200078ec0ff */
        /* <DEDUP_REMOVED lines=9> */
.L_x_51:
[----:B------:R-:W-:Y:S05]  /*3670*/  BSYNC B1 ;  /* 0x0000000000017941 */ /* 0x000fea0003800000 */
.L_x_50:
        /* <DEDUP_REMOVED lines=10> */
.L_x_53:
[----:B------:R-:W-:Y:S05]  /*3720*/  BSYNC B1 ;  /* 0x0000000000017941 */ /* 0x000fea0003800000 */
.L_x_52:
        /* <DEDUP_REMOVED lines=9> */
.L_x_55:
[----:B------:R-:W-:Y:S05]  /*37c0*/  BSYNC B1 ;  /* 0x0000000000017941 */ /* 0x000fea0003800000 */
.L_x_54:
        /* <DEDUP_REMOVED lines=9> */
.L_x_57:
[----:B------:R-:W-:Y:S05]  /*3860*/  BSYNC B1 ;  /* 0x0000000000017941 */ /* 0x000fea0003800000 */
.L_x_56:
        /* <DEDUP_REMOVED lines=10> */
.L_x_59:
[----:B------:R-:W-:Y:S05]  /*3910*/  BSYNC B1 ;  /* 0x0000000000017941 */ /* 0x000fea0003800000 */
.L_x_58:
        /* <DEDUP_REMOVED lines=10> */
.L_x_61:
[----:B------:R-:W-:Y:S05]  /*39c0*/  BSYNC B1 ;  /* 0x0000000000017941 */ /* 0x000fea0003800000 */
.L_x_60:
        /* <DEDUP_REMOVED lines=9> */
.L_x_63:
[----:B------:R-:W-:Y:S05]  /*3a60*/  BSYNC B1 ;  /* 0x0000000000017941 */ /* 0x000fea0003800000 */
.L_x_62:
        /* <DEDUP_REMOVED lines=9> */
.L_x_65:
[----:B------:R-:W-:Y:S05]  /*3b00*/  BSYNC B1 ;  /* 0x0000000000017941 */ /* 0x000fea0003800000 */
.L_x_64:
        /* <DEDUP_REMOVED lines=10> */
.L_x_67:
[----:B------:R-:W-:Y:S05]  /*3bb0*/  BSYNC B1 ;  /* 0x0000000000017941 */ /* 0x000fea0003800000 */
.L_x_66:
        /* <DEDUP_REMOVED lines=10> */
.L_x_69:
[----:B------:R-:W-:Y:S05]  /*3c60*/  BSYNC B1 ;  /* 0x0000000000017941 */ /* 0x000fea0003800000 */
.L_x_68:
        /* <DEDUP_REMOVED lines=9> */
.L_x_71:
[----:B------:R-:W-:Y:S05]  /*3d00*/  BSYNC B1 ;  /* 0x0000000000017941 */ /* 0x000fea0003800000 */
.L_x_70:
        /* <DEDUP_REMOVED lines=9> */
.L_x_73:
[----:B------:R-:W-:Y:S05]  /*3da0*/  BSYNC B1 ;  /* 0x0000000000017941 */ /* 0x000fea0003800000 */
.L_x_72:
        /* <DEDUP_REMOVED lines=10> */
.L_x_75:
[----:B------:R-:W-:Y:S05]  /*3e50*/  BSYNC B1 ;  /* 0x0000000000017941 */ /* 0x000fea0003800000 */
.L_x_74:
        /* <DEDUP_REMOVED lines=10> */
.L_x_77:
[----:B------:R-:W-:Y:S05]  /*3f00*/  BSYNC B1 ;  /* 0x0000000000017941 */ /* 0x000fea0003800000 */
.L_x_76:
        /* <DEDUP_REMOVED lines=9> */
.L_x_79:
[----:B------:R-:W-:Y:S05]  /*3fa0*/  BSYNC B1 ;  /* 0x0000000000017941 */ /* 0x000fea0003800000 */
.L_x_78:
        /* <DEDUP_REMOVED lines=9> */
.L_x_81:
[----:B------:R-:W-:Y:S05]  /*4040*/  BSYNC B1 ;  /* 0x0000000000017941 */ /* 0x000fea0003800000 */
.L_x_80:
        /* <DEDUP_REMOVED lines=10> */
.L_x_83:
[----:B------:R-:W-:Y:S05]  /*40f0*/  BSYNC B1 ;  /* 0x0000000000017941 */ /* 0x000fea0003800000 */
.L_x_82:
        /* <DEDUP_REMOVED lines=10> */
.L_x_85:
[----:B------:R-:W-:Y:S05]  /*41a0*/  BSYNC B1 ;  /* 0x0000000000017941 */ /* 0x000fea0003800000 */
.L_x_84:
        /* <DEDUP_REMOVED lines=9> */
.L_x_87:
[----:B------:R-:W-:Y:S05]  /*4240*/  BSYNC B1 ;  /* 0x0000000000017941 */ /* 0x000fea0003800000 */
.L_x_86:
        /* <DEDUP_REMOVED lines=9> */
.L_x_89:
[----:B------:R-:W-:Y:S05]  /*42e0*/  BSYNC B1 ;  /* 0x0000000000017941 */ /* 0x000fea0003800000 */
.L_x_88:
        /* <DEDUP_REMOVED lines=10> */
.L_x_91:
[----:B------:R-:W-:Y:S05]  /*4390*/  BSYNC B1 ;  /* 0x0000000000017941 */ /* 0x000fea0003800000 */
.L_x_90:
        /* <DEDUP_REMOVED lines=10> */
.L_x_93:
[----:B------:R-:W-:Y:S05]  /*4440*/  BSYNC B1 ;  /* 0x0000000000017941 */ /* 0x000fea0003800000 */
.L_x_92:
        /* <DEDUP_REMOVED lines=9> */
.L_x_95:
[----:B------:R-:W-:Y:S05]  /*44e0*/  BSYNC B1 ;  /* 0x0000000000017941 */ /* 0x000fea0003800000 */
.L_x_94:
        /* <DEDUP_REMOVED lines=9> */
.L_x_97:
[----:B------:R-:W-:Y:S05]  /*4580*/  BSYNC B1 ;  /* 0x0000000000017941 */ /* 0x000fea0003800000 */
.L_x_96:
        /* <DEDUP_REMOVED lines=10> */
.L_x_99:
[----:B------:R-:W-:Y:S05]  /*4630*/  BSYNC B1 ;  /* 0x0000000000017941 */ /* 0x000fea0003800000 */
.L_x_98:
        /* <DEDUP_REMOVED lines=10> */
.L_x_101:
[----:B------:R-:W-:Y:S05]  /*46e0*/  BSYNC B1 ;  /* 0x0000000000017941 */ /* 0x000fea0003800000 */
.L_x_100:
        /* <DEDUP_REMOVED lines=9> */
.L_x_103:
[----:B------:R-:W-:Y:S05]  /*4780*/  BSYNC B1 ;  /* 0x0000000000017941 */ /* 0x000fea0003800000 */
.L_x_102:
        /* <DEDUP_REMOVED lines=9> */
.L_x_105:
[----:B------:R-:W-:Y:S05]  /*4820*/  BSYNC B1 ;  /* 0x0000000000017941 */ /* 0x000fea0003800000 */
.L_x_104:
        /* <DEDUP_REMOVED lines=10> */
.L_x_107:
[----:B------:R-:W-:Y:S05]  /*48d0*/  BSYNC B1 ;  /* 0x0000000000017941 */ /* 0x000fea0003800000 */
.L_x_106:
        /* <DEDUP_REMOVED lines=10> */
.L_x_109:
[----:B------:R-:W-:Y:S05]  /*4980*/  BSYNC B1 ;  /* 0x0000000000017941 */ /* 0x000fea0003800000 */
.L_x_108:
        /* <DEDUP_REMOVED lines=9> */
.L_x_111:
[----:B------:R-:W-:Y:S05]  /*4a20*/  BSYNC B1 ;  /* 0x0000000000017941 */ /* 0x000fea0003800000 */
.L_x_110:
        /* <DEDUP_REMOVED lines=9> */
.L_x_113:
[----:B------:R-:W-:Y:S05]  /*4ac0*/  BSYNC B1 ;  /* 0x0000000000017941 */ /* 0x000fea0003800000 */
.L_x_112:
        /* <DEDUP_REMOVED lines=10> */
.L_x_115:
[----:B------:R-:W-:Y:S05]  /*4b70*/  BSYNC B1 ;  /* 0x0000000000017941 */ /* 0x000fea0003800000 */
.L_x_114:
        /* <DEDUP_REMOVED lines=10> */
.L_x_117:
[----:B------:R-:W-:Y:S05]  /*4c20*/  BSYNC B1 ;  /* 0x0000000000017941 */ /* 0x000fea0003800000 */
.L_x_116:
        /* <DEDUP_REMOVED lines=9> */
.L_x_119:
[----:B------:R-:W-:Y:S05]  /*4cc0*/  BSYNC B1 ;  /* 0x0000000000017941 */ /* 0x000fea0003800000 */
.L_x_118:
        /* <DEDUP_REMOVED lines=9> */
.L_x_121:
[----:B------:R-:W-:Y:S05]  /*4d60*/  BSYNC B1 ;  /* 0x0000000000017941 */ /* 0x000fea0003800000 */
.L_x_120:
        /* <DEDUP_REMOVED lines=10> */
.L_x_123:
[----:B------:R-:W-:Y:S05]  /*4e10*/  BSYNC B1 ;  /* 0x0000000000017941 */ /* 0x000fea0003800000 */
.L_x_122:
        /* <DEDUP_REMOVED lines=10> */
.L_x_125:
[----:B------:R-:W-:Y:S05]  /*4ec0*/  BSYNC B1 ;  /* 0x0000000000017941 */ /* 0x000fea0003800000 */
.L_x_124:
        /* <DEDUP_REMOVED lines=9> */
.L_x_127:
[----:B------:R-:W-:Y:S05]  /*4f60*/  BSYNC B1 ;  /* 0x0000000000017941 */ /* 0x000fea0003800000 */
.L_x_126:
        /* <DEDUP_REMOVED lines=9> */
.L_x_129:
[----:B------:R-:W-:Y:S05]  /*5000*/  BSYNC B1 ;  /* 0x0000000000017941 */ /* 0x000fea0003800000 */
.L_x_128:
        /* <DEDUP_REMOVED lines=10> */
.L_x_131:
[----:B------:R-:W-:Y:S05]  /*50b0*/  BSYNC B1 ;  /* 0x0000000000017941 */ /* 0x000fea0003800000 */
.L_x_130:
        /* <DEDUP_REMOVED lines=10> */
.L_x_133:
[----:B------:R-:W-:Y:S05]  /*5160*/  BSYNC B1 ;  /* 0x0000000000017941 */ /* 0x000fea0003800000 */
.L_x_132:
        /* <DEDUP_REMOVED lines=9> */
.L_x_135:
[----:B------:R-:W-:Y:S05]  /*5200*/  BSYNC B1 ;  /* 0x0000000000017941 */ /* 0x000fea0003800000 */
.L_x_134:
        /* <DEDUP_REMOVED lines=9> */
.L_x_137:
[----:B------:R-:W-:Y:S05]  /*52a0*/  BSYNC B1 ;  /* 0x0000000000017941 */ /* 0x000fea0003800000 */
.L_x_136:
        /* <DEDUP_REMOVED lines=10> */
.L_x_139:
[----:B------:R-:W-:Y:S05]  /*5350*/  BSYNC B1 ;  /* 0x0000000000017941 */ /* 0x000fea0003800000 */
.L_x_138:
        /* <DEDUP_REMOVED lines=10> */
.L_x_141:
[----:B------:R-:W-:Y:S05]  /*5400*/  BSYNC B1 ;  /* 0x0000000000017941 */ /* 0x000fea0003800000 */
.L_x_140:
        /* <DEDUP_REMOVED lines=9> */
.L_x_143:
[----:B------:R-:W-:Y:S05]  /*54a0*/  BSYNC B1 ;  /* 0x0000000000017941 */ /* 0x000fea0003800000 */
.L_x_142:
        /* <DEDUP_REMOVED lines=9> */
.L_x_145:
[----:B------:R-:W-:Y:S05]  /*5540*/  BSYNC B1 ;  /* 0x0000000000017941 */ /* 0x000fea0003800000 */
.L_x_144:
        /* <DEDUP_REMOVED lines=10> */
.L_x_147:
[----:B------:R-:W-:Y:S05]  /*55f0*/  BSYNC B1 ;  /* 0x0000000000017941 */ /* 0x000fea0003800000 */
.L_x_146:
        /* <DEDUP_REMOVED lines=10> */
.L_x_149:
[----:B------:R-:W-:Y:S05]  /*56a0*/  BSYNC B1 ;  /* 0x0000000000017941 */ /* 0x000fea0003800000 */
.L_x_148:
        /* <DEDUP_REMOVED lines=9> */
.L_x_151:
[----:B------:R-:W-:Y:S05]  /*5740*/  BSYNC B1 ;  /* 0x0000000000017941 */ /* 0x000fea0003800000 */
.L_x_150:
        /* <DEDUP_REMOVED lines=9> */
.L_x_153:
[----:B------:R-:W-:Y:S05]  /*57e0*/  BSYNC B1 ;  /* 0x0000000000017941 */ /* 0x000fea0003800000 */
.L_x_152:
        /* <DEDUP_REMOVED lines=10> */
.L_x_155:
[----:B------:R-:W-:Y:S05]  /*5890*/  BSYNC B1 ;  /* 0x0000000000017941 */ /* 0x000fea0003800000 */
.L_x_154:
        /* <DEDUP_REMOVED lines=10> */
.L_x_157:
[----:B------:R-:W-:Y:S05]  /*5940*/  BSYNC B1 ;  /* 0x0000000000017941 */ /* 0x000fea0003800000 */
.L_x_156:
[----:B-----5:R-:W-:Y:S01]  /*5950*/  LOP3.LUT R3, R18, 0xffffe000, RZ, 0xc0, !PT ;  /* 0xffffe00012037812 */ /* 0x020fe200078ec0ff */
[----:B------:R-:W-:Y:S01]  /*5960*/  BSSY B1, `(.L_x_158) ;  /* 0x0000008000017945 */ /* 0x000fe20003800000 */
[----:B------:R-:W-:-:S03]  /*5970*/  ISETP.GT.AND P1, PT, R0, 0x8, P1 ;  /* 0x000000080000780c */ /* 0x000fc60000f24270 */
[----:B01----:R-:W-:-:S04]  /*5980*/  FMUL R4, R3, R90 ;  /* 0x0000005a03047220 */ /* 0x003fc80000400000 */
[----:B------:R-:W-:-:S05]  /*5990*/  FFMA R85, R85, R89, R4 ;  /* 0x0000005955557223 */ /* 0x000fca0000000004 */
[----:B------:R-:W-:-:S05]  /*59a0*/  F2FP.TF32.F32.PACK_B R85, R85 ;  /* 0x00000055ff55723e */ /* 0x000fca00024050ff */
[----:B------:R0:W-:Y:S01]  /*59b0*/  @P3 STG.E desc[UR46][R8.64+0x1e4], R85 ;  /* 0x0001e45508003986 */ /* 0x0001e2000c10192e */
[----:B------:R-:W-:Y:S05]  /*59c0*/  @!P1 BRA `(.L_x_159) ;  /* 0x0000000000049947 */ /* 0x000fea0003800000 */
[----:B------:R1:W5:Y:S02]  /*59d0*/  LDG.E.LTC128B R18, desc[UR46][R6.64+0x1e0] ;  /* 0x0001e02e06127981 */ /* 0x000364000c1e1920 */
.L_x_159:
[----:B------:R-:W-:Y:S05]  /*59e0*/  BSYNC B1 ;  /* 0x0000000000017941 */ /* 0x000fea0003800000 */
.L_x_158:
[----:B-----5:R-:W-:Y:S01]  /*59f0*/  LOP3.LUT R3, R18, 0xffffe000, RZ, 0xc0, !PT ;  /* 0xffffe00012037812 */ /* 0x020fe200078ec0ff */
[----:B------:R-:W-:Y:S01]  /*5a00*/  @P1 IMAD.MOV.U32 R4, RZ, RZ, R10 ;  /* 0x000000ffff041224 */ /* 0x000fe200078e000a */
[----:B------:R-:W-:Y:S01]  /*5a10*/  ISETP.GT.AND P0, PT, R0, 0x8, P0 ;  /* 0x000000080000780c */ /* 0x000fe20000704270 */
[----:B------:R-:W-:Y:S01]  /*5a20*/  @P1 IMAD.MOV.U32 R5, RZ, RZ, R11 ;  /* 0x000000ffff051224 */ /* 0x000fe200078e000b */
[----:B------:R-:W-:Y:S01]  /*5a30*/  BSSY B1, `(.L_x_160) ;  /* 0x0000007000017945 */ /* 0x000fe20003800000 */
[----:B------:R-:W-:-:S04]  /*5a40*/  FMUL R3, R3, R90 ;  /* 0x0000005a03037220 */ /* 0x000fc80000400000 */
[----:B------:R-:W-:-:S05]  /*5a50*/  FFMA R3, R86, R89, R3 ;  /* 0x0000005956037223 */ /* 0x000fca0000000003 */
[----:B------:R-:W-:-:S05]  /*5a60*/  F2FP.TF32.F32.PACK_B R3, R3 ;  /* 0x00000003ff03723e */ /* 0x000fca00024050ff */
[----:B------:R0:W-:Y:S01]  /*5a70*/  @P1 STG.E desc[UR46][R4.64+0x1e0], R3 ;  /* 0x0001e00304001986 */ /* 0x0001e2000c10192e */
[----:B------:R-:W-:Y:S05]  /*5a80*/  @!P0 BRA `(.L_x_161) ;  /* 0x0000000000048947 */ /* 0x000fea0003800000 */
[----:B------:R0:W5:Y:S02]  /*5a90*/  LDG.E.LTC128B R18, desc[UR46][R6.64+0x1e4] ;  /* 0x0001e42e06127981 */ /* 0x000164000c1e1920 */
.L_x_161:
[----:B------:R-:W-:Y:S05]  /*5aa0*/  BSYNC B1 ;  /* 0x0000000000017941 */ /* 0x000fea0003800000 */
.L_x_160:
[----:B------:R-:W-:Y:S05]  /*5ab0*/  @!P0 BRA `(.L_x_162) ;  /* 0x0000001000b08947 */ /* 0x000fea0003800000 */
[----:B0----5:R-:W-:-:S05]  /*5ac0*/  LOP3.LUT R3, R18, 0xffffe000, RZ, 0xc0, !PT ;  /* 0xffffe00012037812 */ /* 0x021fca00078ec0ff */
[----:B------:R-:W-:-:S04]  /*5ad0*/  FMUL R0, R3, R90 ;  /* 0x0000005a03007220 */ /* 0x000fc80000400000 */
[----:B------:R-:W-:-:S05]  /*5ae0*/  FFMA R87, R87, R89, R0 ;  /* 0x0000005957577223 */ /* 0x000fca0000000000 */
[----:B------:R-:W-:-:S05]  /*5af0*/  F2FP.TF32.F32.PACK_B R87, R87 ;  /* 0x00000057ff57723e */ /* 0x000fca00024050ff */
[----:B------:R0:W-:Y:S01]  /*5b00*/  STG.E desc[UR46][R10.64+0x1e4], R87 ;  /* 0x0001e4570a007986 */ /* 0x0001e2000c10192e */
[----:B------:R-:W-:Y:S05]  /*5b10*/  BRA `(.L_x_162) ;  /* 0x0000001000987947 */ /* 0x000fea0003800000 */
.L_x_37:
[----:B------:R-:W-:Y:S01]  /*5b20*/  ISETP.GT.AND P4, PT, R3, 0x1, PT ;  /* 0x000000010300780c */ /* 0x000fe20003f84270 */
[----:B------:R-:W-:Y:S01]  /*5b30*/  ULDC.64 UR4, c[0x0][0x5c0] ;  /* 0x0001700000047ab9 */ /* 0x000fe20000000a00 */
[-C--:B------:R-:W-:Y:S01]  /*5b40*/  FMUL R9, R24, R89.reuse ;  /* 0x0000005918097220 */ /* 0x080fe20000400000 */
[----:B------:R-:W-:Y:S01]  /*5b50*/  LEA R4, P1, R106, UR4, 0x2 ;  /* 0x000000046a047c11 */ /* 0x000fe2000f8210ff */
[-C--:B------:R-:W-:Y:S01]  /*5b60*/  FMUL R25, R25, R89.reuse ;  /* 0x0000005919197220 */ /* 0x080fe20000400000 */
[----:B------:R-:W-:Y:S01]  /*5b70*/  ISETP.GT.AND P0, PT, R0, RZ, P4 ;  /* 0x000000ff0000720c */ /* 0x000fe20002704270 */
[-C--:B------:R-:W-:Y:S01]  /*5b80*/  FMUL R11, R26, R89.reuse ;  /* 0x000000591a0b7220 */ /* 0x080fe20000400000 */
[----:B------:R-:W-:Y:S01]  /*5b90*/  ISETP.GT.AND P2, PT, R0, 0x8, P2 ;  /* 0x000000080000780c */ /* 0x000fe20001744270 */
[-C--:B------:R-:W-:Y:S01]  /*5ba0*/  FMUL R27, R27, R89.reuse ;  /* 0x000000591b1b7220 */ /* 0x080fe20000400000 */
[----:B------:R-:W-:Y:S01]  /*5bb0*/  LEA.HI.X R5, R106, UR5, R115, 0x2, P1 ;  /* 0x000000056a057c11 */ /* 0x000fe200088f1473 */
[----:B------:R-:W-:Y:S01]  /*5bc0*/  FMUL R29, R29, R89 ;  /* 0x000000591d1d7220 */ /* 0x000fe20000400000 */
[----:B------:R-:W-:Y:S01]  /*5bd0*/  F2FP.TF32.F32.PACK_B R9, R9 ;  /* 0x00000009ff09723e */ /* 0x000fe200024050ff */
[-C--:B------:R-:W-:Y:S01]  /*5be0*/  FMUL R31, R31, R89.reuse ;  /* 0x000000591f1f7220 */ /* 0x080fe20000400000 */
[----:B------:R-:W-:Y:S01]  /*5bf0*/  SHF.L.U64.HI R7, R91, 0x2, R96 ;  /* 0x000000025b077819 */ /* 0x000fe20000010260 */
[----:B------:R-:W-:Y:S01]  /*5c00*/  FMUL R33, R33, R89 ;  /* 0x0000005921217220 */ /* 0x000fe20000400000 */
[----:B------:R-:W-:Y:S01]  /*5c10*/  LEA R6, P1, R91, R4, 0x2 ;  /* 0x000000045b067211 */ /* 0x000fe200078210ff */
[----:B------:R0:W-:Y:S01]  /*5c20*/  @P3 STG.E desc[UR46][R4.64], R9 ;  /* 0x0000000904003986 */ /* 0x0001e2000c10192e */
[----:B------:R-:W-:Y:S01]  /*5c30*/  F2FP.TF32.F32.PACK_B R25, R25 ;  /* 0x00000019ff19723e */ /* 0x000fe200024050ff */
[----:B------:R-:W-:Y:S01]  /*5c40*/  FMUL R13, R34, R89 ;  /* 0x00000059220d7220 */ /* 0x000fe20000400000 */
[----:B------:R-:W-:Y:S01]  /*5c50*/  F2FP.TF32.F32.PACK_B R11, R11 ;  /* 0x0000000bff0b723e */ /* 0x000fe200024050ff */
[----:B------:R-:W-:Y:S01]  /*5c60*/  IMAD.X R7, R7, 0x1, R5, P1 ;  /* 0x0000000107077824 */ /* 0x000fe200008e0605 */
[C---:B------:R-:W-:Y:S01]  /*5c70*/  ISETP.GT.AND P3, PT, R3.reuse, 0x8, PT ;  /* 0x000000080300780c */ /* 0x040fe20003f64270 */
[----:B------:R-:W-:Y:S01]  /*5c80*/  @P0 STG.E desc[UR46][R4.64+0x4], R25 ;  /* 0x0000041904000986 */ /* 0x000fe2000c10192e */
[----:B------:R-:W-:Y:S01]  /*5c90*/  ISETP.GT.AND P0, PT, R3, 0x9, PT ;  /* 0x000000090300780c */ /* 0x000fe20003f04270 */
[-C--:B------:R-:W-:Y:S01]  /*5ca0*/  FMUL R35, R35, R89.reuse ;  /* 0x0000005923237220 */ /* 0x080fe20000400000 */
[C---:B------:R-:W-:Y:S01]  /*5cb0*/  ISETP.GT.AND P4, PT, R0.reuse, 0x8, P4 ;  /* 0x000000080000780c */ /* 0x040fe20002784270 */
[----:B------:R1:W-:Y:S01]  /*5cc0*/  @P2 STG.E desc[UR46][R6.64], R11 ;  /* 0x0000000b06002986 */ /* 0x0003e2000c10192e */
[----:B------:R-:W-:Y:S01]  /*5cd0*/  ISETP.GT.AND P1, PT, R0, RZ, P3 ;  /* 0x000000ff0000720c */ /* 0x000fe20001f24270 */
[-C--:B0-----:R-:W-:Y:S01]  /*5ce0*/  FMUL R9, R28, R89.reuse ;  /* 0x000000591c097220 */ /* 0x081fe20000400000 */
[C---:B------:R-:W-:Y:S01]  /*5cf0*/  ISETP.GT.AND P2, PT, R0.reuse, RZ, P0 ;  /* 0x000000ff0000720c */ /* 0x040fe20000744270 */
[-C--:B------:R-:W-:Y:S01]  /*5d00*/  FMUL R37, R37, R89.reuse ;  /* 0x0000005925257220 */ /* 0x080fe20000400000 */
[----:B------:R-:W-:Y:S01]  /*5d10*/  ISETP.GT.AND P3, PT, R0, 0x8, P3 ;  /* 0x000000080000780c */ /* 0x000fe20001f64270 */
[----:B------:R-:W-:Y:S01]  /*5d20*/  FMUL R39, R39, R89 ;  /* 0x0000005927277220 */ /* 0x000fe20000400000 */
[----:B------:R-:W-:Y:S01]  /*5d30*/  F2FP.TF32.F32.PACK_B R27, R27 ;  /* 0x0000001bff1b723e */ /* 0x000fe200024050ff */
[----:B------:R-:W-:Y:S01]  /*5d40*/  FMUL R41, R41, R89 ;  /* 0x0000005929297220 */ /* 0x000fe20000400000 */
[----:B------:R-:W-:Y:S01]  /*5d50*/  F2FP.TF32.F32.PACK_B R9, R9 ;  /* 0x00000009ff09723e */ /* 0x000fe200024050ff */
[----:B------:R-:W-:Y:S01]  /*5d60*/  FMUL R43, R43, R89 ;  /* 0x000000592b2b7220 */ /* 0x000fe20000400000 */
[----:B------:R-:W-:Y:S01]  /*5d70*/  F2FP.TF32.F32.PACK_B R29, R29 ;  /* 0x0000001dff1d723e */ /* 0x000fe200024050ff */
[-C--:B-1----:R-:W-:Y:S01]  /*5d80*/  FMUL R11, R30, R89.reuse ;  /* 0x000000591e0b7220 */ /* 0x082fe20000400000 */
[----:B------:R-:W-:Y:S01]  /*5d90*/  @P4 STG.E desc[UR46][R6.64+0x4], R27 ;  /* 0x0000041b06004986 */ /* 0x000fe2000c10192e */
[----:B------:R-:W-:Y:S01]  /*5da0*/  ISETP.GT.AND P4, PT, R3, 0x11, PT ;  /* 0x000000110300780c */ /* 0x000fe20003f84270 */
[----:B------:R-:W-:Y:S01]  /*5db0*/  FMUL R45, R45, R89 ;  /* 0x000000592d2d7220 */ /* 0x000fe20000400000 */
[C---:B------:R-:W-:Y:S01]  /*5dc0*/  ISETP.GT.AND P0, PT, R0.reuse, 0x8, P0 ;  /* 0x000000080000780c */ /* 0x040fe20000704270 */
[----:B------:R0:W-:Y:S01]  /*5dd0*/  @P1 STG.E desc[UR46][R4.64+0x20], R9 ;  /* 0x0000200904001986 */ /* 0x0001e2000c10192e */
[----:B------:R-:W-:Y:S01]  /*5de0*/  F2FP.TF32.F32.PACK_B R11, R11 ;  /* 0x0000000bff0b723e */ /* 0x000fe200024050ff */
[----:B------:R-:W-:Y:S01]  /*5df0*/  FMUL R47, R47, R89 ;  /* 0x000000592f2f7220 */ /* 0x000fe20000400000 */
[----:B------:R-:W-:Y:S01]  /*5e00*/  F2FP.TF32.F32.PACK_B R31, R31 ;  /* 0x0000001fff1f723e */ /* 0x000fe200024050ff */
[----:B------:R-:W-:Y:S01]  /*5e10*/  @P2 STG.E desc[UR46][R4.64+0x24], R29 ;  /* 0x0000241d04002986 */ /* 0x000fe2000c10192e */
[----:B------:R-:W-:Y:S01]  /*5e20*/  ISETP.GT.AND P2, PT, R3, 0x10, PT ;  /* 0x000000100300780c */ /* 0x000fe20003f44270 */
[----:B------:R-:W-:Y:S01]  /*5e30*/  FMUL R49, R49, R89 ;  /* 0x0000005931317220 */ /* 0x000fe20000400000 */
[----:B------:R-:W-:Y:S01]  /*5e40*/  F2FP.TF32.F32.PACK_B R33, R33 ;  /* 0x00000021ff21723e */ /* 0x000fe200024050ff */
[----:B------:R1:W-:Y:S01]  /*5e50*/  @P3 STG.E desc[UR46][R6.64+0x20], R11 ;  /* 0x0000200b06003986 */ /* 0x0003e2000c10192e */
[C---:B------:R-:W-:Y:S01]  /*5e60*/  ISETP.GT.AND P1, PT, R0.reuse, RZ, P2 ;  /* 0x000000ff0000720c */ /* 0x040fe20001724270 */
[-C--:B------:R-:W-:Y:S01]  /*5e70*/  FMUL R51, R51, R89.reuse ;  /* 0x0000005933337220 */ /* 0x080fe20000400000 */
[----:B------:R-:W-:Y:S01]  /*5e80*/  ISETP.GT.AND P3, PT, R0, RZ, P4 ;  /* 0x000000ff0000720c */ /* 0x000fe20002764270 */
[----:B0-----:R-:W-:Y:S01]  /*5e90*/  FMUL R9, R32, R89 ;  /* 0x0000005920097220 */ /* 0x001fe20000400000 */
[----:B------:R-:W-:Y:S01]  /*5ea0*/  ISETP.GT.AND P2, PT, R0, 0x8, P2 ;  /* 0x000000080000780c */ /* 0x000fe20001744270 */
[----:B------:R-:W-:Y:S01]  /*5eb0*/  @P0 STG.E desc[UR46][R6.64+0x24], R31 ;  /* 0x0000241f06000986 */ /* 0x000fe2000c10192e */
[----:B------:R-:W-:Y:S01]  /*5ec0*/  F2FP.TF32.F32.PACK_B R13, R13 ;  /* 0x0000000dff0d723e */ /* 0x000fe200024050ff */
[----:B------:R-:W-:Y:S01]  /*5ed0*/  FMUL R53, R53, R89 ;  /* 0x0000005935357220 */ /* 0x000fe20000400000 */
[----:B------:R-:W-:Y:S01]  /*5ee0*/  F2FP.TF32.F32.PACK_B R9, R9 ;  /* 0x00000009ff09723e */ /* 0x000fe200024050ff */
[-C--:B------:R-:W-:Y:S01]  /*5ef0*/  FMUL R55, R55, R89.reuse ;  /* 0x0000005937377220 */ /* 0x080fe20000400000 */
[----:B------:R-:W-:Y:S01]  /*5f00*/  ISETP.GT.AND P0, PT, R3, 0x19, PT ;  /* 0x000000190300780c */ /* 0x000fe20003f04270 */
[----:B-1----:R-:W-:Y:S01]  /*5f10*/  FMUL R11, R38, R89 ;  /* 0x00000059260b7220 */ /* 0x002fe20000400000 */
        /* <DEDUP_REMOVED lines=13> */
[-C--:B0-----:R-:W-:Y:S01]  /*5ff0*/  FMUL R9, R36, R89.reuse ;  /* 0x0000005924097220 */ /* 0x081fe20000400000 */
[C---:B------:R-:W-:Y:S01]  /*6000*/  ISETP.GT.AND P3, PT, R0.reuse, 0x8, P3 ;  /* 0x000000080000780c */ /* 0x040fe20001f64270 */
[----:B------:R-:W-:Y:S01]  /*6010*/  @P4 STG.E desc[UR46][R6.64+0x44], R35 ;  /* 0x0000442306004986 */ /* 0x000fe2000c10192e */
[----:B------:R-:W-:Y:S01]  /*6020*/  ISETP.GT.AND P4, PT, R3, 0x21, PT ;  /* 0x000000210300780c */ /* 0x000fe20003f84270 */
[----:B------:R-:W-:Y:S01]  /*6030*/  FMUL R63, R63, R89 ;  /* 0x000000593f3f7220 */ /* 0x000fe20000400000 */
[----:B------:R-:W-:Y:S01]  /*6040*/  F2FP.TF32.F32.PACK_B R9, R9 ;  /* 0x00000009ff09723e */ /* 0x000fe200024050ff */
[-C--:B------:R-:W-:Y:S01]  /*6050*/  FMUL R65, R65, R89.reuse ;  /* 0x0000005941417220 */ /* 0x080fe20000400000 */
[----:B------:R-:W-:Y:S01]  /*6060*/  ISETP.GT.AND P0, PT, R0, 0x8, P0 ;  /* 0x000000080000780c */ /* 0x000fe20000704270 */
[----:B-1----:R-:W-:Y:S01]  /*6070*/  FMUL R13, R42, R89 ;  /* 0x000000592a0d7220 */ /* 0x002fe20000400000 */
[----:B------:R-:W-:Y:S01]  /*6080*/  F2FP.TF32.F32.PACK_B R39, R39 ;  /* 0x00000027ff27723e */ /* 0x000fe200024050ff */
        /* <DEDUP_REMOVED lines=15> */
[----:B------:R-:W-:Y:S01]  /*6180*/  ISETP.GT.AND P4, PT, R0, 0x8, P4 ;  /* 0x000000080000780c */ /* 0x000fe20002784270 */
[----:B------:R-:W-:Y:S01]  /*6190*/  FMUL R73, R73, R89 ;  /* 0x0000005949497220 */ /* 0x000fe20000400000 */
[----:B------:R-:W-:Y:S01]  /*61a0*/  F2FP.TF32.F32.PACK_B R9, R9 ;  /* 0x00000009ff09723e */ /* 0x000fe200024050ff */
[-C--:B------:R-:W-:Y:S01]  /*61b0*/  FMUL R75, R75, R89.reuse ;  /* 0x000000594b4b7220 */ /* 0x080fe20000400000 */
[----:B------:R-:W-:Y:S01]  /*61c0*/  ISETP.GT.AND P0, PT, R3, 0x29, PT ;  /* 0x000000290300780c */ /* 0x000fe20003f04270 */
        /* <DEDUP_REMOVED lines=21> */
[C---:B------:R-:W-:Y:S01]  /*6320*/  ISETP.GT.AND P4, PT, R3.reuse, 0x30, PT ;  /* 0x000000300300780c */ /* 0x040fe20003f84270 */
[----:B-1----:R-:W-:Y:S01]  /*6330*/  FMUL R13, R50, R89 ;  /* 0x00000059320d7220 */ /* 0x002fe20000400000 */
[----:B------:R-:W-:Y:S01]  /*6340*/  F2FP.TF32.F32.PACK_B R51, R51 ;  /* 0x00000033ff33723e */ /* 0x000fe200024050ff */
[----:B------:R0:W-:Y:S01]  /*6350*/  @P1 STG.E desc[UR46][R4.64+0xa0], R9 ;  /* 0x0000a00904001986 */ /* 0x0001e2000c10192e */
[----:B------:R-:W-:Y:S01]  /*6360*/  ISETP.GT.AND P1, PT, R3, 0x31, PT ;  /* 0x000000310300780c */ /* 0x000fe20003f24270 */
[----:B------:R-:W-:Y:S01]  /*6370*/  FMUL R87, R87, R89 ;  /* 0x0000005957577220 */ /* 0x000fe20000400000 */
[----:B------:R-:W-:Y:S01]  /*6380*/  F2FP.TF32.F32.PACK_B R13, R13 ;  /* 0x0000000dff0d723e */ /* 0x000fe200024050ff */
[----:B------:R-:W-:Y:S01]  /*6390*/  @P2 STG.E desc[UR46][R4.64+0xa4], R45 ;  /* 0x0000a42d04002986 */ /* 0x000fe2000c10192e */
[----:B------:R-:W-:-:S02]  /*63a0*/  ISETP.GT.AND P2, PT, R0, RZ, P4 ;  /* 0x000000ff0000720c */ /* 0x000fc40002744270 */
[----:B------:R-:W-:Y:S01]  /*63b0*/  F2FP.TF32.F32.PACK_B R53, R53 ;  /* 0x00000035ff35723e */ /* 0x000fe200024050ff */
[----:B------:R1:W-:Y:S01]  /*63c0*/  @P3 STG.E desc[UR46][R6.64+0xa0], R11 ;  /* 0x0000a00b06003986 */ /* 0x0003e2000c10192e */
[----:B------:R-:W-:Y:S02]  /*63d0*/  ISETP.GT.AND P3, PT, R0, RZ, P1 ;  /* 0x000000ff0000720c */ /* 0x000fe40000f64270 */
[----:B------:R-:W-:Y:S01]  /*63e0*/  F2FP.TF32.F32.PACK_B R55, R55 ;  /* 0x00000037ff37723e */ /* 0x000fe200024050ff */
[----:B0-----:R-:W-:Y:S01]  /*63f0*/  FMUL R9, R48, R89 ;  /* 0x0000005930097220 */ /* 0x001fe20000400000 */
[----:B------:R-:W-:Y:S01]  /*6400*/  @P0 STG.E desc[UR46][R6.64+0xa4], R47 ;  /* 0x0000a42f06000986 */ /* 0x000fe2000c10192e */
[----:B------:R-:W-:Y:S02]  /*6410*/  ISETP.GT.AND P0, PT, R0, 0x8, P4 ;  /* 0x000000080000780c */ /* 0x000fe40002704270 */
[----:B------:R-:W-:Y:S02]  /*6420*/  F2FP.TF32.F32.PACK_B R57, R57 ;  /* 0x00000039ff39723e */ /* 0x000fe400024050ff */
[----:B------:R-:W-:Y:S01]  /*6430*/  F2FP.TF32.F32.PACK_B R9, R9 ;  /* 0x00000009ff09723e */ /* 0x000fe200024050ff */
[----:B-1----:R-:W-:Y:S01]  /*6440*/  FMUL R11, R54, R89 ;  /* 0x00000059360b7220 */ /* 0x002fe20000400000 */
[----:B------:R-:W-:-:S03]  /*6450*/  F2FP.TF32.F32.PACK_B R59, R59 ;  /* 0x0000003bff3b723e */ /* 0x000fc600024050ff */
[----:B------:R0:W-:Y:S01]  /*6460*/  @P2 STG.E desc[UR46][R4.64+0xc0], R9 ;  /* 0x0000c00904002986 */ /* 0x0001e2000c10192e */
[C---:B------:R-:W-:Y:S02]  /*6470*/  ISETP.GT.AND P2, PT, R3.reuse, 0x38, PT ;  /* 0x000000380300780c */ /* 0x040fe40003f44270 */
[----:B------:R-:W-:Y:S01]  /*6480*/  F2FP.TF32.F32.PACK_B R11, R11 ;  /* 0x0000000bff0b723e */ /* 0x000fe200024050ff */
[----:B------:R-:W-:Y:S01]  /*6490*/  @P3 STG.E desc[UR46][R4.64+0xc4], R49 ;  /* 0x0000c43104003986 */ /* 0x000fe2000c10192e */
[C---:B------:R-:W-:Y:S02]  /*64a0*/  ISETP.GT.AND P3, PT, R0.reuse, 0x8, P1 ;  /* 0x000000080000780c */ /* 0x040fe40000f64270 */
[----:B------:R-:W-:Y:S01]  /*64b0*/  ISETP.GT.AND P1, PT, R3, 0x39, PT ;  /* 0x000000390300780c */ /* 0x000fe20003f24270 */
[----:B------:R1:W-:Y:S01]  /*64c0*/  @P0 STG.E desc[UR46][R6.64+0xc0], R13 ;  /* 0x0000c00d06000986 */ /* 0x0003e2000c10192e */
[C---:B------:R-:W-:Y:S02]  /*64d0*/  ISETP.GT.AND P4, PT, R0.reuse, RZ, P2 ;  /* 0x000000ff0000720c */ /* 0x040fe40001784270 */
[----:B------:R-:W-:Y:S01]  /*64e0*/  ISETP.GT.AND P0, PT, R0, RZ, P1 ;  /* 0x000000ff0000720c */ /* 0x000fe20000f04270 */
[----:B0-----:R-:W-:Y:S01]  /*64f0*/  FMUL R9, R52, R89 ;  /* 0x0000005934097220 */ /* 0x001fe20000400000 */
[----:B------:R-:W-:-:S02]  /*6500*/  ISETP.GT.AND P2, PT, R0, 0x8, P2 ;  /* 0x000000080000780c */ /* 0x000fc40001744270 */
[----:B------:R-:W-:Y:S02]  /*6510*/  F2FP.TF32.F32.PACK_B R61, R61 ;  /* 0x0000003dff3d723e */ /* 0x000fe400024050ff */
[----:B------:R-:W-:Y:S01]  /*6520*/  F2FP.TF32.F32.PACK_B R9, R9 ;  /* 0x00000009ff09723e */ /* 0x000fe200024050ff */
[----:B------:R-:W-:Y:S01]  /*6530*/  @P3 STG.E desc[UR46][R6.64+0xc4], R51 ;  /* 0x0000c43306003986 */ /* 0x000fe2000c10192e */
[----:B------:R-:W-:Y:S01]  /*6540*/  ISETP.GT.AND P3, PT, R0, 0x8, P1 ;  /* 0x000000080000780c */ /* 0x000fe20000f64270 */
[----:B-1----:R-:W-:Y:S01]  /*6550*/  FMUL R13, R58, R89 ;  /* 0x000000593a0d7220 */ /* 0x002fe20000400000 */
[C---:B------:R-:W-:Y:S01]  /*6560*/  ISETP.GT.AND P1, PT, R3.reuse, 0x40, PT ;  /* 0x000000400300780c */ /* 0x040fe20003f24270 */
[----:B------:R0:W-:Y:S01]  /*6570*/  @P4 STG.E desc[UR46][R4.64+0xe0], R9 ;  /* 0x0000e00904004986 */ /* 0x0001e2000c10192e */
[----:B------:R-:W-:Y:S02]  /*6580*/  F2FP.TF32.F32.PACK_B R63, R63 ;  /* 0x0000003fff3f723e */ /* 0x000fe400024050ff */
[----:B------:R-:W-:Y:S01]  /*6590*/  ISETP.GT.AND P4, PT, R0, RZ, P1 ;  /* 0x000000ff0000720c */ /* 0x000fe20000f84270 */
[----:B------:R-:W-:Y:S01]  /*65a0*/  @P0 STG.E desc[UR46][R4.64+0xe4], R53 ;  /* 0x0000e43504000986 */ /* 0x000fe2000c10192e */
[----:B------:R-:W-:-:S02]  /*65b0*/  ISETP.GT.AND P0, PT, R3, 0x41, PT ;  /* 0x000000410300780c */ /* 0x000fc40003f04270 */
[C---:B------:R-:W-:Y:S01]  /*65c0*/  ISETP.GT.AND P1, PT, R0.reuse, 0x8, P1 ;  /* 0x000000080000780c */ /* 0x040fe20000f24270 */
[----:B------:R1:W-:Y:S01]  /*65d0*/  @P2 STG.E desc[UR46][R6.64+0xe0], R11 ;  /* 0x0000e00b06002986 */ /* 0x0003e2000c10192e */
[----:B------:R-:W-:Y:S02]  /*65e0*/  ISETP.GT.AND P2, PT, R0, RZ, P0 ;  /* 0x000000ff0000720c */ /* 0x000fe40000744270 */
[----:B------:R-:W-:Y:S01]  /*65f0*/  F2FP.TF32.F32.PACK_B R13, R13 ;  /* 0x0000000dff0d723e */ /* 0x000fe200024050ff */
[----:B0-----:R-:W-:Y:S01]  /*6600*/  FMUL R9, R56, R89 ;  /* 0x0000005938097220 */ /* 0x001fe20000400000 */
[----:B------:R-:W-:Y:S01]  /*6610*/  @P3 STG.E desc[UR46][R6.64+0xe4], R55 ;  /* 0x0000e43706003986 */ /* 0x000fe2000c10192e */
[----:B------:R-:W-:Y:S02]  /*6620*/  ISETP.GT.AND P3, PT, R0, 0x8, P0 ;  /* 0x000000080000780c */ /* 0x000fe40000764270 */
[----:B------:R-:W-:Y:S02]  /*6630*/  ISETP.GT.AND P0, PT, R3, 0x49, PT ;  /* 0x000000490300780c */ /* 0x000fe40003f04270 */
[----:B------:R-:W-:Y:S01]  /*6640*/  F2FP.TF32.F32.PACK_B R9, R9 ;  /* 0x00000009ff09723e */ /* 0x000fe200024050ff */
[----:B-1----:R-:W-:Y:S01]  /*6650*/  FMUL R11, R62, R89 ;  /* 0x000000593e0b7220 */ /* 0x002fe20000400000 */
[----:B------:R-:W-:-:S03]  /*6660*/  F2FP.TF32.F32.PACK_B R65, R65 ;  /* 0x00000041ff41723e */ /* 0x000fc600024050ff */
[----:B------:R0:W-:Y:S01]  /*6670*/  @P4 STG.E desc[UR46][R4.64+0x100], R9 ;  /* 0x0001000904004986 */ /* 0x0001e2000c10192e */
[----:B------:R-:W-:Y:S02]  /*6680*/  F2FP.TF32.F32.PACK_B R67, R67 ;  /* 0x00000043ff43723e */ /* 0x000fe400024050ff */
[----:B------:R-:W-:Y:S01]  /*6690*/  F2FP.TF32.F32.PACK_B R11, R11 ;  /* 0x0000000bff0b723e */ /* 0x000fe200024050ff */
[----:B------:R-:W-:Y:S01]  /*66a0*/  @P2 STG.E desc[UR46][R4.64+0x104], R57 ;  /* 0x0001043904002986 */ /* 0x000fe2000c10192e */
[----:B------:R-:W-:Y:S02]  /*66b0*/  ISETP.GT.AND P2, PT, R3, 0x48, PT ;  /* 0x000000480300780c */ /* 0x000fe40003f44270 */
[----:B------:R-:W-:Y:S01]  /*66c0*/  F2FP.TF32.F32.PACK_B R69, R69 ;  /* 0x00000045ff45723e */ /* 0x000fe200024050ff */
[----:B------:R1:W-:Y:S01]  /*66d0*/  @P1 STG.E desc[UR46][R6.64+0x100], R13 ;  /* 0x0001000d06001986 */ /* 0x0003e2000c10192e */
[C---:B------:R-:W-:Y:S02]  /*66e0*/  ISETP.GT.AND P4, PT, R0.reuse, RZ, P2 ;  /* 0x000000ff0000720c */ /* 0x040fe40001784270 */
[----:B------:R-:W-:Y:S01]  /*66f0*/  ISETP.GT.AND P1, PT, R0, RZ, P0 ;  /* 0x000000ff0000720c */ /* 0x000fe20000724270 */
[----:B0-----:R-:W-:Y:S01]  /*6700*/  FMUL R9, R60, R89 ;  /* 0x000000593c097220 */ /* 0x001fe20000400000 */
[C---:B------:R-:W-:Y:S01]  /*6710*/  ISETP.GT.AND P2, PT, R0.reuse, 0x8, P2 ;  /* 0x000000080000780c */ /* 0x040fe20001744270 */
[----:B------:R-:W-:Y:S01]  /*6720*/  @P3 STG.E desc[UR46][R6.64+0x104], R59 ;  /* 0x0001043b06003986 */ /* 0x000fe2000c10192e */
[----:B------:R-:W-:-:S02]  /*6730*/  ISETP.GT.AND P3, PT, R0, 0x8, P0 ;  /* 0x000000080000780c */ /* 0x000fc40000764270 */
[----:B------:R-:W-:Y:S02]  /*6740*/  F2FP.TF32.F32.PACK_B R9, R9 ;  /* 0x00000009ff09723e */ /* 0x000fe400024050ff */
[C---:B------:R-:W-:Y:S01]  /*6750*/  ISETP.GT.AND P0, PT, R3.reuse, 0x51, PT ;  /* 0x000000510300780c */ /* 0x040fe20003f04270 */
[----:B-1----:R-:W-:Y:S01]  /*6760*/  FMUL R13, R66, R89 ;  /* 0x00000059420d7220 */ /* 0x002fe20000400000 */
[----:B------:R-:W-:Y:S01]  /*6770*/  F2FP.TF32.F32.PACK_B R71, R71 ;  /* 0x00000047ff47723e */ /* 0x000fe200024050ff */
[----:B------:R0:W-:Y:S01]  /*6780*/  @P4 STG.E desc[UR46][R4.64+0x120], R9 ;  /* 0x0001200904004986 */ /* 0x0001e2000c10192e */
[----:B------:R-:W-:Y:S02]  /*6790*/  F2FP.TF32.F32.PACK_B R73, R73 ;  /* 0x00000049ff49723e */ /* 0x000fe400024050ff */
[----:B------:R-:W-:Y:S01]  /*67a0*/  F2FP.TF32.F32.PACK_B R13, R13 ;  /* 0x0000000dff0d723e */ /* 0x000fe200024050ff */
[----:B------:R-:W-:Y:S01]  /*67b0*/  @P1 STG.E desc[UR46][R4.64+0x124], R61 ;  /* 0x0001243d04001986 */ /* 0x000fe2000c10192e */
[----:B------:R-:W-:-:S02]  /*67c0*/  ISETP.GT.AND P1, PT, R3, 0x50, PT ;  /* 0x000000500300780c */ /* 0x000fc40003f24270 */
[----:B------:R-:W-:Y:S01]  /*67d0*/  F2FP.TF32.F32.PACK_B R75, R75 ;  /* 0x0000004bff4b723e */ /* 0x000fe200024050ff */
[----:B------:R1:W-:Y:S01]  /*67e0*/  @P2 STG.E desc[UR46][R6.64+0x120], R11 ;  /* 0x0001200b06002986 */ /* 0x0003e2000c10192e */
[C---:B------:R-:W-:Y:S02]  /*67f0*/  ISETP.GT.AND P4, PT, R0.reuse, RZ, P1 ;  /* 0x000000ff0000720c */ /* 0x040fe40000f84270 */
[----:B------:R-:W-:Y:S01]  /*6800*/  ISETP.GT.AND P2, PT, R0, RZ, P0 ;  /* 0x000000ff0000720c */ /* 0x000fe20000744270 */
[----:B0-----:R-:W-:Y:S01]  /*6810*/  FMUL R9, R64, R89 ;  /* 0x0000005940097220 */ /* 0x001fe20000400000 */
[C---:B------:R-:W-:Y:S01]  /*6820*/  ISETP.GT.AND P1, PT, R0.reuse, 0x8, P1 ;  /* 0x000000080000780c */ /* 0x040fe20000f24270 */
[----:B------:R-:W-:Y:S01]  /*6830*/  @P3 STG.E desc[UR46][R6.64+0x124], R63 ;  /* 0x0001243f06003986 */ /* 0x000fe2000c10192e */
[----:B------:R-:W-:Y:S02]  /*6840*/  ISETP.GT.AND P3, PT, R0, 0x8, P0 ;  /* 0x000000080000780c */ /* 0x000fe40000764270 */
[----:B------:R-:W-:-:S02]  /*6850*/  F2FP.TF32.F32.PACK_B R9, R9 ;  /* 0x00000009ff09723e */ /* 0x000fc400024050ff */
[C---:B------:R-:W-:Y:S01]  /*6860*/  ISETP.GT.AND P0, PT, R3.reuse, 0x59, PT ;  /* 0x000000590300780c */ /* 0x040fe20003f04270 */
[----:B-1----:R-:W-:Y:S01]  /*6870*/  FMUL R11, R70, R89 ;  /* 0x00000059460b7220 */ /* 0x002fe20000400000 */
[----:B------:R-:W-:Y:S01]  /*6880*/  F2FP.TF32.F32.PACK_B R77, R77 ;  /* 0x0000004dff4d723e */ /* 0x000fe200024050ff */
[----:B------:R0:W-:Y:S01]  /*6890*/  @P4 STG.E desc[UR46][R4.64+0x140], R9 ;  /* 0x0001400904004986 */ /* 0x0001e2000c10192e */
[----:B------:R-:W-:Y:S02]  /*68a0*/  F2FP.TF32.F32.PACK_B R79, R79 ;  /* 0x0000004fff4f723e */ /* 0x000fe400024050ff */
[----:B------:R-:W-:Y:S01]  /*68b0*/  F2FP.TF32.F32.PACK_B R11, R11 ;  /* 0x0000000bff0b723e */ /* 0x000fe200024050ff */
[----:B------:R-:W-:Y:S01]  /*68c0*/  @P2 STG.E desc[UR46][R4.64+0x144], R65 ;  /* 0x0001444104002986 */ /* 0x000fe2000c10192e */
[----:B------:R-:W-:Y:S02]  /*68d0*/  ISETP.GT.AND P2, PT, R3, 0x58, PT ;  /* 0x000000580300780c */ /* 0x000fe40003f44270 */
[----:B------:R-:W-:Y:S01]  /*68e0*/  F2FP.TF32.F32.PACK_B R81, R81 ;  /* 0x00000051ff51723e */ /* 0x000fe200024050ff */
[----:B------:R1:W-:Y:S01]  /*68f0*/  @P1 STG.E desc[UR46][R6.64+0x140], R13 ;  /* 0x0001400d06001986 */ /* 0x0003e2000c10192e */
[----:B------:R-:W-:-:S02]  /*6900*/  ISETP.GT.AND P4, PT, R0, RZ, P2 ;  /* 0x000000ff0000720c */ /* 0x000fc40001784270 */
[----:B------:R-:W-:Y:S01]  /*6910*/  ISETP.GT.AND P1, PT, R0, RZ, P0 ;  /* 0x000000ff0000720c */ /* 0x000fe20000724270 */
[----:B0-----:R-:W-:Y:S01]  /*6920*/  FMUL R9, R68, R89 ;  /* 0x0000005944097220 */ /* 0x001fe20000400000 */
[C---:B------:R-:W-:Y:S01]  /*6930*/  ISETP.GT.AND P2, PT, R0.reuse, 0x8, P2 ;  /* 0x000000080000780c */ /* 0x040fe20001744270 */
[----:B------:R-:W-:Y:S01]  /*6940*/  @P3 STG.E desc[UR46][R6.64+0x144], R67 ;  /* 0x0001444306003986 */ /* 0x000fe2000c10192e */
[----:B------:R-:W-:Y:S02]  /*6950*/  ISETP.GT.AND P3, PT, R0, 0x8, P0 ;  /* 0x000000080000780c */ /* 0x000fe40000764270 */
[----:B------:R-:W-:Y:S02]  /*6960*/  F2FP.TF32.F32.PACK_B R9, R9 ;  /* 0x00000009ff09723e */ /* 0x000fe400024050ff */
[----:B------:R-:W-:Y:S01]  /*6970*/  ISETP.GT.AND P0, PT, R3, 0x61, PT ;  /* 0x000000610300780c */ /* 0x000fe20003f04270 */
[----:B-1----:R-:W-:Y:S01]  /*6980*/  FMUL R13, R74, R89 ;  /* 0x000000594a0d7220 */ /* 0x002fe20000400000 */
[----:B------:R-:W-:Y:S01]  /*6990*/  F2FP.TF32.F32.PACK_B R83, R83 ;  /* 0x00000053ff53723e */ /* 0x000fe200024050ff */
[----:B------:R0:W-:Y:S01]  /*69a0*/  @P4 STG.E desc[UR46][R4.64+0x160], R9 ;  /* 0x0001600904004986 */ /* 0x0001e2000c10192e */
[----:B------:R-:W-:-:S02]  /*69b0*/  F2FP.TF32.F32.PACK_B R85, R85 ;  /* 0x00000055ff55723e */ /* 0x000fc400024050ff */
        /* <DEDUP_REMOVED lines=13> */
[----:B-1----:R-:W-:Y:S02]  /*6a90*/  FMUL R11, R78, R89 ;  /* 0x000000594e0b7220 */ /* 0x002fe40000400000 */
[----:B------:R0:W-:Y:S03]  /*6aa0*/  @P4 STG.E desc[UR46][R4.64+0x180], R9 ;  /* 0x0001800904004986 */ /* 0x0001e6000c10192e */
[----:B------:R-:W-:Y:S01]  /*6ab0*/  F2FP.TF32.F32.PACK_B R11, R11 ;  /* 0x0000000bff0b723e */ /* 0x000fe200024050ff */
[----:B------:R-:W-:Y:S01]  /*6ac0*/  @P2 STG.E desc[UR46][R4.64+0x184], R73 ;  /* 0x0001844904002986 */ /* 0x000fe2000c10192e */
[----:B------:R-:W-:-:S03]  /*6ad0*/  ISETP.GT.AND P2, PT, R3, 0x68, PT ;  /* 0x000000680300780c */ /* 0x000fc60003f44270 */
[----:B------:R1:W-:Y:S01]  /*6ae0*/  @P1 STG.E desc[UR46][R6.64+0x180], R13 ;  /* 0x0001800d06001986 */ /* 0x0003e2000c10192e */
[C---:B------:R-:W-:Y:S02]  /*6af0*/  ISETP.GT.AND P4, PT, R0.reuse, RZ, P2 ;  /* 0x000000ff0000720c */ /* 0x040fe40001784270 */
[----:B------:R-:W-:Y:S01]  /*6b00*/  ISETP.GT.AND P1, PT, R0, RZ, P0 ;  /* 0x000000ff0000720c */ /* 0x000fe20000724270 */
[----:B0-----:R-:W-:Y:S01]  /*6b10*/  FMUL R9, R76, R89 ;  /* 0x000000594c097220 */ /* 0x001fe20000400000 */
[C---:B------:R-:W-:Y:S01]  /*6b20*/  ISETP.GT.AND P2, PT, R0.reuse, 0x8, P2 ;  /* 0x000000080000780c */ /* 0x040fe20001744270 */
[----:B------:R-:W-:Y:S01]  /*6b30*/  @P3 STG.E desc[UR46][R6.64+0x184], R75 ;  /* 0x0001844b06003986 */ /* 0x000fe2000c10192e */
[----:B------:R-:W-:Y:S02]  /*6b40*/  ISETP.GT.AND P3, PT, R3, 0x71, PT ;  /* 0x000000710300780c */ /* 0x000fe40003f64270 */
[----:B------:R-:W-:Y:S02]  /*6b50*/  F2FP.TF32.F32.PACK_B R9, R9 ;  /* 0x00000009ff09723e */ /* 0x000fe400024050ff */
[----:B------:R-:W-:Y:S01]  /*6b60*/  ISETP.GT.AND P0, PT, R0, 0x8, P0 ;  /* 0x000000080000780c */ /* 0x000fe20000704270 */
[----:B-1----:R-:W-:-:S02]  /*6b70*/  FMUL R13, R80, R89 ;  /* 0x00000059500d7220 */ /* 0x002fc40000400000 */
        /* <DEDUP_REMOVED lines=14> */
[----:B------:R-:W-:Y:S01]  /*6c60*/  @P4 STG.E desc[UR46][R4.64+0x1c0], R13 ;  /* 0x0001c00d04004986 */ /* 0x000fe2000c10192e */
[----:B------:R-:W-:Y:S01]  /*6c70*/  ISETP.GT.AND P4, PT, R3, 0x79, PT ;  /* 0x000000790300780c */ /* 0x000fe20003f84270 */
[----:B------:R-:W-:Y:S01]  /*6c80*/  FMUL R3, R84, R89 ;  /* 0x0000005954037220 */ /* 0x000fe20000400000 */
[----:B------:R-:W-:Y:S01]  /*6c90*/  F2FP.TF32.F32.PACK_B R11, R11 ;  /* 0x0000000bff0b723e */ /* 0x000fe200024050ff */
[----:B------:R-:W-:Y:S01]  /*6ca0*/  @P2 STG.E desc[UR46][R4.64+0x1c4], R81 ;  /* 0x0001c45104002986 */ /* 0x000fe2000c10192e */
[C---:B------:R-:W-:Y:S02]  /*6cb0*/  ISETP.GT.AND P2, PT, R0.reuse, RZ, P4 ;  /* 0x000000ff0000720c */ /* 0x040fe40002744270 */
[C---:B------:R-:W-:Y:S01]  /*6cc0*/  ISETP.GT.AND P4, PT, R0.reuse, 0x8, P4 ;  /* 0x000000080000780c */ /* 0x040fe20002784270 */
[----:B------:R-:W-:Y:S01]  /*6cd0*/  @P1 STG.E desc[UR46][R6.64+0x1c0], R9 ;  /* 0x0001c00906001986 */ /* 0x000fe2000c10192e */
[C---:B------:R-:W-:Y:S02]  /*6ce0*/  ISETP.GT.AND P1, PT, R0.reuse, RZ, P0 ;  /* 0x000000ff0000720c */ /* 0x040fe40000724270 */
[----:B------:R-:W-:Y:S01]  /*6cf0*/  ISETP.GT.AND P0, PT, R0, 0x8, P0 ;  /* 0x000000080000780c */ /* 0x000fe20000704270 */
[----:B------:R-:W-:Y:S01]  /*6d00*/  @P3 STG.E desc[UR46][R6.64+0x1c4], R83 ;  /* 0x0001c45306003986 */ /* 0x000fe2000c10192e */
[----:B------:R-:W-:-:S09]  /*6d10*/  F2FP.TF32.F32.PACK_B R3, R3 ;  /* 0x00000003ff03723e */ /* 0x000fd200024050ff */
[----:B------:R-:W-:Y:S04]  /*6d20*/  @P1 STG.E desc[UR46][R4.64+0x1e0], R3 ;  /* 0x0001e00304001986 */ /* 0x000fe8000c10192e */
[----:B------:R0:W-:Y:S02]  /*6d30*/  @P2 STG.E desc[UR46][R4.64+0x1e4], R85 ;  /* 0x0001e45504002986 */ /* 0x0001e4000c10192e */
[----:B0-----:R-:W-:Y:S02]  /*6d40*/  @P0 IMAD.MOV.U32 R4, RZ, RZ, R6 ;  /* 0x000000ffff040224 */ /* 0x001fe400078e0006 */
[----:B------:R-:W-:-:S05]  /*6d50*/  @P0 IMAD.MOV.U32 R5, RZ, RZ, R7 ;  /* 0x000000ffff050224 */ /* 0x000fca00078e0007 */
[----:B------:R0:W-:Y:S04]  /*6d60*/  @P0 STG.E desc[UR46][R4.64+0x1e0], R11 ;  /* 0x0001e00b04000986 */ /* 0x0001e8000c10192e */
[----:B------:R0:W-:Y:S02]  /*6d70*/  @P4 STG.E desc[UR46][R6.64+0x1e4], R87 ;  /* 0x0001e45706004986 */ /* 0x0001e4000c10192e */
.L_x_162:
[----:B------:R-:W-:Y:S05]  /*6d80*/  BSYNC B0 ;  /* 0x0000000000007941 */ /* 0x000fea0003800000 */
.L_x_36:
[----:B0-----:R-:W2:Y:S01]  /*6d90*/  LDL.64 R4, [R1] ;  /* 0x0000000001047983 */ /* 0x001ea20000100a00 */
[----:B------:R-:W-:Y:S01]  /*6da0*/  ULDC.64 UR4, c[0x0][0x650] ;  /* 0x0001940000047ab9 */ /* 0x000fe20000000a00 */
[----:B------:R-:W-:Y:S02]  /*6db0*/  IMAD.U32 R0, RZ, RZ, UR45 ;  /* 0x0000002dff007e24 */ /* 0x000fe4000f8e00ff */
[----:B------:R-:W-:Y:S02]  /*6dc0*/  IMAD.MOV.U32 R22, RZ, RZ, -0x1 ;  /* 0xffffffffff167424 */ /* 0x000fe400078e00ff */
[----:B------:R0:W-:Y:S01]  /*6dd0*/  SYNCS.ARRIVE.TRANS64.A1T0 RZ, [R0+UR41], RZ ;  /* 0x000000ff00ff79a7 */ /* 0x0001e20008100029 */
[----:B-----5:R-:W-:Y:S02]  /*6de0*/  IMAD.MOV.U32 R18, RZ, RZ, -0x1 ;  /* 0xffffffffff127424 */ /* 0x020fe400078e00ff */
[----:B------:R-:W-:Y:S01]  /*6df0*/  IMAD.MOV.U32 R19, RZ, RZ, -0x1 ;  /* 0xffffffffff137424 */ /* 0x000fe200078e00ff */
[----:B0-----:R-:W-:-:S02]  /*6e00*/  PRMT R0, RZ, 0x7610, R0 ;  /* 0x00007610ff007816 */ /* 0x001fc40000000000 */
[----:B--2---:R-:W-:-:S05]  /*6e10*/  LEA R16, P0, R4, R16, 0x1 ;  /* 0x0000001004107211 */ /* 0x004fca00078008ff */
[----:B------:R-:W-:Y:S01]  /*6e20*/  IMAD.X R17, R98, 0x1, R17, P0 ;  /* 0x0000000162117824 */ /* 0x000fe200000e0611 */
[----:B------:R-:W-:-:S04]  /*6e30*/  ISETP.GE.U32.AND P0, PT, R16, UR4, PT ;  /* 0x0000000410007c0c */ /* 0x000fc8000bf06070 */
[----:B------:R-:W-:-:S13]  /*6e40*/  ISETP.GE.U32.AND.EX P0, PT, R17, UR5, PT, P0 ;  /* 0x0000000511007c0c */ /* 0x000fda000bf06100 */
[----:B------:R-:W-:Y:S05]  /*6e50*/  @P0 BRA `(.L_x_163) ;  /* 0x00000004004c0947 */ /* 0x000fea0003800000 */
[----:B----4-:R-:W0:Y:S01]  /*6e60*/  LDC.64 R10, c[0x0][0x628] ;  /* 0x00018a00ff0a7b82 */ /* 0x010e220000000a00 */
[----:B------:R-:W2:Y:S01]  /*6e70*/  S2R R12, SR_CTAID.X ;  /* 0x00000000000c7919 */ /* 0x000ea20000002500 */
[----:B------:R-:W-:Y:S02]  /*6e80*/  IMAD.MOV.U32 R8, RZ, RZ, R16 ;  /* 0x000000ffff087224 */ /* 0x000fe400078e0010 */
[----:B------:R-:W-:Y:S01]  /*6e90*/  IMAD.MOV.U32 R9, RZ, RZ, R17 ;  /* 0x000000ffff097224 */ /* 0x000fe200078e0011 */
[----:B------:R-:W4:Y:S03]  /*6ea0*/  S2R R18, SR_CTAID.Y ;  /* 0x0000000000127919 */ /* 0x000f260000002600 */
[----:B------:R-:W1:Y:S08]  /*6eb0*/  LDC R0, c[0x0][0x630] ;  /* 0x00018c00ff007b82 */ /* 0x000e700000000800 */
[----:B------:R-:W1:Y:S01]  /*6ec0*/  LDC.64 R14, c[0x0][0x620] ;  /* 0x00018800ff0e7b82 */ /* 0x000e620000000a00 */
[----:B0-----:R-:W-:-:S04]  /*6ed0*/  ISETP.NE.U32.AND P0, PT, R10, RZ, PT ;  /* 0x000000ff0a00720c */ /* 0x001fc80003f05070 */
[----:B------:R-:W-:-:S13]  /*6ee0*/  ISETP.NE.AND.EX P0, PT, R11, RZ, PT, P0 ;  /* 0x000000ff0b00720c */ /* 0x000fda0003f05300 */
[----:B-12-4-:R-:W-:Y:S05]  /*6ef0*/  @!P0 BRA `(.L_x_164) ;  /* 0x0000000000288947 */ /* 0x016fea0003800000 */
[----:B------:R-:W0:Y:S02]  /*6f00*/  LDC R3, c[0x0][0x634] ;  /* 0x00018d00ff037b82 */ /* 0x000e240000000800 */
[----:B0-----:R-:W-:-:S05]  /*6f10*/  IADD3 R3, P0, R16, R3, RZ ;  /* 0x0000000310037210 */ /* 0x001fca0007f1e0ff */
[----:B------:R-:W-:-:S04]  /*6f20*/  IMAD.X R13, RZ, RZ, R17, P0 ;  /* 0x000000ffff0d7224 */ /* 0x000fc800000e0611 */
[----:B------:R-:W-:-:S04]  /*6f30*/  IMAD.WIDE.U32 R4, R13, R10, RZ ;  /* 0x0000000a0d047225 */ /* 0x000fc800078e00ff */
[----:B---3--:R-:W-:-:S04]  /*6f40*/  IMAD.WIDE.U32 R6, P0, R3, R11, R4 ;  /* 0x0000000b03067225 */ /* 0x008fc80007800004 */
[----:B------:R-:W-:-:S04]  /*6f50*/  IMAD.WIDE.U32 R4, R3, R10, RZ ;  /* 0x0000000a03047225 */ /* 0x000fc800078e00ff */
[----:B------:R-:W-:Y:S01]  /*6f60*/  IMAD.X R9, RZ, RZ, RZ, P0 ;  /* 0x000000ffff097224 */ /* 0x000fe200000e06ff */
[----:B------:R-:W-:Y:S01]  /*6f70*/  IADD3 RZ, P0, R5, R6, RZ ;  /* 0x0000000605ff7210 */ /* 0x000fe20007f1e0ff */
[----:B------:R-:W-:-:S04]  /*6f80*/  IMAD.MOV.U32 R8, RZ, RZ, R7 ;  /* 0x000000ffff087224 */ /* 0x000fc800078e0007 */
[----:B------:R-:W-:-:S08]  /*6f90*/  IMAD.WIDE.U32.X R8, R13, R11, R8, P0 ;  /* 0x0000000b0d087225 */ /* 0x000fd000000e0408 */
.L_x_164:
[-CC-:B------:R-:W-:Y:S01]  /*6fa0*/  SHF.R.U64 R19, R8, R0.reuse, R9.reuse ;  /* 0x0000000008137219 */ /* 0x180fe20000001209 */
[----:B------:R-:W0:Y:S01]  /*6fb0*/  LDC.64 R26, c[0x0][0x640] ;  /* 0x00019000ff1a7b82 */ /* 0x000e220000000a00 */
[----:B------:R-:W-:Y:S01]  /*6fc0*/  SHF.R.U32.HI R0, RZ, R0, R9 ;  /* 0x00000000ff007219 */ /* 0x000fe20000011609 */
[----:B------:R-:W-:Y:S01]  /*6fd0*/  ULDC UR4, c[0x0][0x150] ;  /* 0x0000540000047ab9 */ /* 0x000fe20000000800 */
[----:B------:R-:W-:Y:S02]  /*6fe0*/  IADD3 R3, P0, RZ, -R19, RZ ;  /* 0x80000013ff037210 */ /* 0x000fe40007f1e0ff */
[----:B---3--:R-:W-:-:S03]  /*6ff0*/  I2FP.F32.U32 R7, R12 ;  /* 0x0000000c00077245 */ /* 0x008fc60000201000 */
[----:B------:R-:W1:Y:S01]  /*7000*/  LDC R6, c[0x0][0x618] ;  /* 0x00018600ff067b82 */ /* 0x000e620000000800 */
[----:B------:R-:W-:Y:S02]  /*7010*/  IMAD.X R5, RZ, RZ, ~R0, P0 ;  /* 0x000000ffff057224 */ /* 0x000fe400000e0e00 */
[----:B------:R-:W-:Y:S01]  /*7020*/  FMUL R7, R7, UR4 ;  /* 0x0000000407077c20 */ /* 0x000fe20008400000 */
[----:B------:R-:W-:Y:S01]  /*7030*/  ULDC UR4, c[0x0][0x154] ;  /* 0x0000550000047ab9 */ /* 0x000fe20000000800 */
[-C--:B------:R-:W-:Y:S02]  /*7040*/  IMAD R0, R5, R14.reuse, RZ ;  /* 0x0000000e05007224 */ /* 0x080fe400078e02ff */
[C---:B------:R-:W-:Y:S01]  /*7050*/  IMAD.WIDE.U32 R4, R3.reuse, R14, R16 ;  /* 0x0000000e03047225 */ /* 0x040fe200078e0010 */
[----:B------:R-:W2:Y:S01]  /*7060*/  LDC R11, c[0x0][0x608] ;  /* 0x00018200ff0b7b82 */ /* 0x000ea20000000800 */
[----:B------:R-:W3:Y:S02]  /*7070*/  F2I.U32.TRUNC.NTZ R7, R7 ;  /* 0x0000000700077305 */ /* 0x000ee4000020f000 */
[----:B------:R-:W-:-:S04]  /*7080*/  IMAD R3, R3, R15, R0 ;  /* 0x0000000f03037224 */ /* 0x000fc800078e0200 */
[----:B------:R-:W-:Y:S01]  /*7090*/  IMAD.IADD R3, R5, 0x1, R3 ;  /* 0x0000000105037824 */ /* 0x000fe200078e0203 */
[----:B------:R-:W4:Y:S01]  /*70a0*/  LDC R8, c[0x0][0x658] ;  /* 0x00019600ff087b82 */ /* 0x000f220000000800 */
[----:B------:R-:W-:Y:S02]  /*70b0*/  I2FP.F32.U32 R5, R18 ;  /* 0x0000001200057245 */ /* 0x000fe40000201000 */
[----:B0-----:R-:W-:-:S04]  /*70c0*/  ISETP.NE.U32.AND P0, PT, R26, RZ, PT ;  /* 0x000000ff1a00720c */ /* 0x001fc80003f05070 */
[----:B------:R-:W-:Y:S01]  /*70d0*/  ISETP.NE.AND.EX P0, PT, R27, RZ, PT, P0 ;  /* 0x000000ff1b00720c */ /* 0x000fe20003f05300 */
[----:B------:R-:W0:Y:S01]  /*70e0*/  LDC R9, c[0x0][0x144] ;  /* 0x00005100ff097b82 */ /* 0x000e220000000800 */
[-C--:B-1----:R-:W-:Y:S01]  /*70f0*/  SHF.R.U32.HI R0, RZ, R6.reuse, R3 ;  /* 0x00000006ff007219 */ /* 0x082fe20000011603 */
[----:B---3--:R-:W-:Y:S01]  /*7100*/  IMAD.MOV R7, RZ, RZ, -R7 ;  /* 0x000000ffff077224 */ /* 0x008fe200078e0a07 */
[----:B------:R-:W-:Y:S01]  /*7110*/  SHF.R.U64 R13, R4, R6, R3 ;  /* 0x00000006040d7219 */ /* 0x000fe20000001203 */
[----:B------:R-:W-:-:S04]  /*7120*/  FMUL R6, R5, UR4 ;  /* 0x0000000405067c20 */ /* 0x000fc80008400000 */
[----:B------:R-:W1:Y:S01]  /*7130*/  LDC R21, c[0x0][0x148] ;  /* 0x00005200ff157b82 */ /* 0x000e620000000800 */
[-CC-:B--2---:R-:W-:Y:S02]  /*7140*/  SHF.R.U64 R10, R13, R11.reuse, R0.reuse ;  /* 0x0000000b0d0a7219 */ /* 0x184fe40000001200 */
[----:B------:R-:W-:Y:S02]  /*7150*/  SHF.R.U32.HI R3, RZ, R11, R0 ;  /* 0x0000000bff037219 */ /* 0x000fe40000011600 */
[----:B------:R2:W3:Y:S03]  /*7160*/  F2I.U32.TRUNC.NTZ R0, R6 ;  /* 0x0000000600007305 */ /* 0x0004e6000020f000 */
[----:B------:R-:W1:Y:S01]  /*7170*/  LDC R14, c[0x0][0x648] ;  /* 0x00019200ff0e7b82 */ /* 0x000e620000000800 */
[-CC-:B----4-:R-:W-:Y:S02]  /*7180*/  SHF.R.U64 R15, R10, R8.reuse, R3.reuse ;  /* 0x000000080a0f7219 */ /* 0x190fe40000001203 */
[----:B------:R-:W-:-:S03]  /*7190*/  SHF.R.U32.HI R5, RZ, R8, R3 ;  /* 0x00000008ff057219 */ /* 0x000fc60000011603 */
[----:B------:R-:W-:Y:S02]  /*71a0*/  IMAD.MOV.U32 R4, RZ, RZ, R15 ;  /* 0x000000ffff047224 */ /* 0x000fe400078e000f */
[----:B------:R-:W4:Y:S01]  /*71b0*/  LDC R20, c[0x0][0x638] ;  /* 0x00018e00ff147b82 */ /* 0x000f220000000800 */
[----:B0-----:R-:W-:-:S07]  /*71c0*/  IMAD R25, R9, R7, R12 ;  /* 0x0000000709197224 */ /* 0x001fce00078e020c */
[----:B------:R-:W0:Y:S08]  /*71d0*/  LDC R24, c[0x0][0x610] ;  /* 0x00018400ff187b82 */ /* 0x000e300000000800 */
[----:B------:R-:W0:Y:S01]  /*71e0*/  LDC R28, c[0x0][0x600] ;  /* 0x00018000ff1c7b82 */ /* 0x000e220000000800 */
[----:B--23--:R-:W-:Y:S05]  /*71f0*/  @!P0 BRA `(.L_x_165) ;  /* 0x0000000000288947 */ /* 0x00cfea0003800000 */
        /* <DEDUP_REMOVED lines=10> */
.L_x_165:
[----:B------:R-:W-:Y:S02]  /*72a0*/  ISETP.NE.AND P0, PT, R2, 0x1, PT ;  /* 0x000000010200780c */ /* 0x000fe40003f05270 */
[----:B-1----:R-:W-:Y:S01]  /*72b0*/  SHF.R.U64 R3, R4, R14, R5 ;  /* 0x0000000e04037219 */ /* 0x002fe20000001205 */
[----:B------:R-:W-:Y:S01]  /*72c0*/  IMAD.MOV R5, RZ, RZ, -R0 ;  /* 0x000000ffff057224 */ /* 0x000fe200078e0a00 */
[----:B------:R-:W-:-:S03]  /*72d0*/  LOP3.LUT R0, R10, R101, RZ, 0xc0, !PT ;  /* 0x000000650a007212 */ /* 0x000fc600078ec0ff */
[----:B------:R-:W-:Y:S02]  /*72e0*/  IMAD.MOV R4, RZ, RZ, -R3 ;  /* 0x000000ffff047224 */ /* 0x000fe400078e0a03 */
[----:B------:R-:W-:Y:S01]  /*72f0*/  IMAD R22, R97, R3, R0 ;  /* 0x0000000361167224 */ /* 0x000fe200078e0200 */
[----:B------:R-:W-:Y:S01]  /*7300*/  LOP3.LUT R3, R13, R100, RZ, 0xc0, !PT ;  /* 0x000000640d037212 */ /* 0x000fe200078ec0ff */
[----:B----4-:R-:W-:Y:S02]  /*7310*/  IMAD R0, R4, R20, R15 ;  /* 0x0000001404007224 */ /* 0x010fe400078e020f */
[----:B------:R-:W-:Y:S02]  /*7320*/  @P0 IMAD R25, R21, R5, R18 ;  /* 0x0000000515190224 */ /* 0x000fe400078e0212 */
[----:B0-----:R-:W-:Y:S02]  /*7330*/  IMAD R3, R0, R28, R3 ;  /* 0x0000001c00037224 */ /* 0x001fe400078e0203 */
[----:B------:R-:W-:-:S02]  /*7340*/  IMAD R22, R22, R24, R25 ;  /* 0x0000001816167224 */ /* 0x000fc400078e0219 */
[----:B------:R-:W-:-:S03]  /*7350*/  IMAD.MOV.U32 R4, RZ, RZ, 0x1 ;  /* 0x00000001ff047424 */ /* 0x000fc600078e00ff */
[----:B------:R-:W-:Y:S02]  /*7360*/  SEL R18, R3, R22, !P0 ;  /* 0x0000001603127207 */ /* 0x000fe40004000000 */
[----:B------:R-:W-:Y:S02]  /*7370*/  PRMT R0, R4, 0x7610, R0 ;  /* 0x0000761004007816 */ /* 0x000fe40000000000 */
[----:B------:R-:W-:-:S07]  /*7380*/  SEL R22, R22, R3, !P0 ;  /* 0x0000000316167207 */ /* 0x000fce0004000000 */
.L_x_163:
[----:B------:R-:W-:Y:S01]  /*7390*/  LOP3.LUT P0, RZ, R0, 0xff, RZ, 0xc0, !PT ;  /* 0x000000ff00ff7812 */ /* 0x000fe2000780c0ff */
[----:B------:R-:W-:Y:S01]  /*73a0*/  UIMAD.WIDE.U32 UR4, UR36, -0x33333333, URZ ;  /* 0xcccccccd240478a5 */ /* 0x000fe2000f8e003f */
[----:B------:R-:W-:-:S03]  /*73b0*/  LOP3.LUT R105, R105, 0x1, RZ, 0x3c, !PT ;  /* 0x0000000169697812 */ /* 0x000fc600078e3cff */
[----:B------:R-:W-:-:S04]  /*73c0*/  USHF.R.U32.HI UR4, URZ, 0x2, UR5 ;  /* 0x000000023f047899 */ /* 0x000fc80008011605 */
[----:B------:R-:W-:-:S04]  /*73d0*/  UIMAD UR36, UR4, -0x5, UR36 ;  /* 0xfffffffb042478a4 */ /* 0x000fc8000f8e0224 */
[----:B------:R-:W-:Y:S08]  /*73e0*/  @P0 BRA `(.L_x_166) ;  /* 0xffffffa000d00947 */ /* 0x000ff0000383ffff */
[----:B------:R-:W-:Y:S05]  /*73f0*/  EXIT ;  /* 0x000000000000794d */ /* 0x000fea0003800000 */
.L_x_17:
[----:B------:R-:W-:-:S08]  /*7400*/  ISETP.NE.AND P0, PT, R14, RZ, PT ;  /* 0x000000ff0e00720c */ /* 0x000fd00003f05270 */
[----:B0-----:R-:W0:-:S00]  /*7410*/  USETMAXREG.DEALLOC.CTAPOOL 0x28 ;  /* 0x00000028000079c8 */ /* 0x001e0000080e0500 */
[----:B------:R-:W-:Y:S05]  /*7420*/  @P0 EXIT ;  /* 0x000000000000094d */ /* 0x000fea0003800000 */
[----:B0-----:R-:W-:Y:S01]  /*7430*/  LOP3.LUT P0, RZ, R3, 0xff, RZ, 0xc0, !PT ;  /* 0x000000ff03ff7812 */ /* 0x001fe2000780c0ff */
[----:B------:R-:W-:Y:S02]  /*7440*/  IMAD.MOV.U32 R3, RZ, RZ, 0x1 ;  /* 0x00000001ff037424 */ /* 0x000fe400078e00ff */
[----:B------:R-:W-:-:S10]  /*7450*/  IMAD.MOV.U32 R8, RZ, RZ, RZ ;  /* 0x000000ffff087224 */ /* 0x000fd400078e00ff */
[----:B------:R-:W-:Y:S05]  /*7460*/  @!P0 BRA `(.L_x_167) ;  /* 0x0000000c00b08947 */ /* 0x000fea0003800000 */
[----:B------:R-:W0:Y:S01]  /*7470*/  S2UR UR6, SR_CgaCtaId ;  /* 0x00000000000679c3 */ /* 0x000e220000008800 */
[----:B------:R-:W-:Y:S01]  /*7480*/  LOP3.LUT P0, RZ, R4, 0x1f, RZ, 0xc0, !PT ;  /* 0x0000001f04ff7812 */ /* 0x000fe2000780c0ff */
[----:B------:R-:W-:Y:S01]  /*7490*/  ULDC UR21, c[0x0][0x658] ;  /* 0x0001960000157ab9 */ /* 0x000fe20000000800 */
[----:B------:R-:W-:Y:S01]  /*74a0*/  UMOV UR4, 0xffffffff ;  /* 0xffffffff00047882 */ /* 0x000fe20000000000 */
[----:B------:R-:W-:Y:S01]  /*74b0*/  BSSY B0, `(.L_x_167) ;  /* 0x00000e7000007945 */ /* 0x000fe20003800000 */
[----:B------:R-:W-:Y:S01]  /*74c0*/  USHF.L.U32 UR4, UR4, UR21, URZ ;  /* 0x0000001504047299 */ /* 0x000fe2000800063f */
[C---:B------:R-:W-:Y:S01]  /*74d0*/  ISETP.NE.AND P2, PT, R5.reuse, RZ, PT ;  /* 0x000000ff0500720c */ /* 0x040fe20003f45270 */
[----:B------:R-:W-:Y:S01]  /*74e0*/  IMAD.MOV.U32 R10, RZ, RZ, 0x1 ;  /* 0x00000001ff0a7424 */ /* 0x000fe200078e00ff */
[----:B------:R-:W-:Y:S01]  /*74f0*/  ISETP.NE.OR P0, PT, R5, RZ, !P0 ;  /* 0x000000ff0500720c */ /* 0x000fe20004705670 */
[----:B------:R-:W-:Y:S01]  /*7500*/  IMAD.MOV.U32 R3, RZ, RZ, 0x1 ;  /* 0x00000001ff037424 */ /* 0x000fe200078e00ff */
[----:B------:R-:W-:Y:S01]  /*7510*/  LOP3.LUT R9, R23, 0x2, RZ, 0xfc, !PT ;  /* 0x0000000217097812 */ /* 0x000fe200078efcff */
[----:B------:R-:W-:Y:S01]  /*7520*/  IMAD.MOV.U32 R8, RZ, RZ, RZ ;  /* 0x000000ffff087224 */ /* 0x000fe200078e00ff */
[----:B------:R-:W-:Y:S01]  /*7530*/  ULDC UR13, c[0x0][0x600] ;  /* 0x00018000000d7ab9 */ /* 0x000fe20000000800 */
[----:B------:R-:W-:Y:S01]  /*7540*/  UMOV UR5, 0x1 ;  /* 0x0000000100057882 */ /* 0x000fe20000000000 */
[----:B------:R-:W-:-:S02]  /*7550*/  UIADD3 UR30, UR37, 0x1, URZ ;  /* 0x00000001251e7890 */ /* 0x000fc4000fffe03f */
[----:B------:R-:W-:Y:S02]  /*7560*/  UIADD3 UR13, UR13, -0x1, URZ ;  /* 0xffffffff0d0d7890 */ /* 0x000fe4000fffe03f */
[----:B------:R-:W-:Y:S02]  /*7570*/  USHF.L.U32 UR21, UR5, UR21, URZ ;  /* 0x0000001505157299 */ /* 0x000fe4000800063f */
[----:B------:R-:W-:Y:S01]  /*7580*/  ULOP3.LUT UR29, URZ, UR4, URZ, 0x33, !UPT ;  /* 0x000000043f1d7292 */ /* 0x000fe2000f8e333f */
[----:B------:R-:W-:Y:S01]  /*7590*/  ULDC.64 UR22, c[0x0][0x198] ;  /* 0x0000660000167ab9 */ /* 0x000fe20000000a00 */
[----:B0-----:R-:W-:-:S10]  /*75a0*/  IMAD.U32 R11, RZ, RZ, UR6 ;  /* 0x00000006ff0b7e24 */ /* 0x001fd4000f8e00ff */
.L_x_179:
[----:B------:R-:W-:-:S03]  /*75b0*/  UMOV UR4, 0xffffffff ;  /* 0xffffffff00047882 */ /* 0x000fc60000000000 */
[----:B------:R-:W-:Y:S05]  /*75c0*/  BRA.DIV UR4, `(.L_x_168) ;  /* 0x0000001204987947 */ /* 0x000fea000b800000 */
[----:B------:R-:W-:-:S13]  /*75d0*/  ELECT P6, URZ, PT ;  /* 0x00000000003f782f */ /* 0x000fda00038c0000 */
.L_x_193:
[----:B------:R-:W0:Y:S01]  /*75e0*/  LDC R4, c[0x0][0x28c] ;  /* 0x0000a300ff047b82 */ /* 0x000e220000000800 */
[----:B------:R-:W-:Y:S01]  /*75f0*/  BSSY B1, `(.L_x_169) ;  /* 0x000005e000017945 */ /* 0x000fe20003800000 */
[----:B0-----:R-:W-:-:S13]  /*7600*/  ISETP.LT.OR P6, PT, R4, 0x1, !P6 ;  /* 0x000000010400780c */ /* 0x001fda00077c1670 */
[----:B------:R-:W-:Y:S05]  /*7610*/  @P6 BRA `(.L_x_170) ;  /* 0x00000004006c6947 */ /* 0x000fea0003800000 */
[----:B------:R-:W-:Y:S02]  /*7620*/  IMAD R11, R22, 0x2, R11 ;  /* 0x00000002160b7824 */ /* 0x000fe400078e020b */
[----:B------:R-:W-:Y:S02]  /*7630*/  IMAD.SHL.U32 R18, R18, 0x80, RZ ;  /* 0x0000008012127824 */ /* 0x000fe400078e00ff */
[----:B------:R-:W-:Y:S02]  /*7640*/  IMAD.MOV.U32 R15, RZ, RZ, RZ ;  /* 0x000000ffff0f7224 */ /* 0x000fe400078e00ff */
[----:B------:R-:W-:Y:S02]  /*7650*/  IMAD.U32 R20, RZ, RZ, UR30 ;  /* 0x0000001eff147e24 */ /* 0x000fe4000f8e00ff */
[----:B------:R-:W-:Y:S02]  /*7660*/  IMAD.MOV.U32 R4, RZ, RZ, R3 ;  /* 0x000000ffff047224 */ /* 0x000fe400078e0003 */
[----:B------:R-:W-:-:S02]  /*7670*/  IMAD.MOV.U32 R6, RZ, RZ, R8 ;  /* 0x000000ffff067224 */ /* 0x000fc400078e0008 */
[----:B------:R-:W-:-:S07]  /*7680*/  IMAD.SHL.U32 R12, R11, 0x20, RZ ;  /* 0x000000200b0c7824 */ /* 0x000fce00078e00ff */
.L_x_174:
[----:B------:R-:W0:Y:S01]  /*7690*/  S2UR UR4, SR_CgaCtaId ;  /* 0x00000000000479c3 */ /* 0x000e220000008800 */
[----:B------:R-:W-:Y:S02]  /*76a0*/  MOV R14, 0x400 ;  /* 0x00000400000e7802 */ /* 0x000fe40000000f00 */
[----:B------:R-:W-:-:S05]  /*76b0*/  SHF.L.U32 R5, R4, 0x1f, RZ ;  /* 0x0000001f04057819 */ /* 0x000fca00000006ff */
[----:B------:R-:W1:Y:S01]  /*76c0*/  @!P2 LDC R7, c[0x0][0x500] ;  /* 0x00014000ff07ab82 */ /* 0x000e620000000800 */
[----:B0-----:R-:W-:-:S05]  /*76d0*/  IMAD.U32 R11, RZ, RZ, UR4 ;  /* 0x00000004ff0b7e24 */ /* 0x001fca000f8e00ff */
[----:B------:R-:W-:-:S05]  /*76e0*/  LEA R13, R11, R14, 0x18 ;  /* 0x0000000e0b0d7211 */ /* 0x000fca00078ec0ff */
[----:B------:R-:W-:-:S04]  /*76f0*/  IMAD R14, R6, 0x8, R13 ;  /* 0x00000008060e7824 */ /* 0x000fc800078e020d */
[----:B------:R-:W0:Y:S02]  /*7700*/  SYNCS.PHASECHK.TRANS64.TRYWAIT P1, [R14+URZ+0x28], R5 ;  /* 0x000028050e0075a7 */ /* 0x000e24000802017f */
[----:B01----:R-:W-:Y:S05]  /*7710*/  @!P1 BRA `(.L_x_171) ;  /* 0x0000001000649947 */ /* 0x003fea0003800000 */
.L_x_194:
[----:B0-----:R-:W-:Y:S01]  /*7720*/  PRMT R5, R9, 0x9910, RZ ;  /* 0x0000991009057816 */ /* 0x001fe200000000ff */
[----:B------:R0:W-:Y:S03]  /*7730*/  @!P2 SYNCS.ARRIVE.TRANS64 RZ, [R14+URZ], R7 ;  /* 0x000000070effa9a7 */ /* 0x0001e6000800003f */
[----:B------:R-:W-:-:S13]  /*7740*/  ISETP.NE.AND P1, PT, R5, 0x2, PT ;  /* 0x000000020500780c */ /* 0x000fda0003f25270 */
[----:B0-----:R-:W-:Y:S05]  /*7750*/  @P1 BRA `(.L_x_172) ;  /* 0x0000000000041947 */ /* 0x001fea0003800000 */
[----:B------:R-:W-:Y:S01]  /*7760*/  BPT.TRAP 0x1 ;  /* 0x000000040000795c */ /* 0x000fe20000300000 */
.L_x_172:
[----:B------:R-:W-:Y:S05]  /*7770*/  @P0 BRA `(.L_x_173) ;  /* 0x0000000000040947 */ /* 0x000fea0003800000 */
[----:B------:R-:W-:Y:S01]  /*7780*/  BPT.TRAP 0x1 ;  /* 0x000000040000795c */ /* 0x000fe20000300000 */
.L_x_173:
[----:B------:R-:W-:Y:S01]  /*7790*/  IMAD R5, R6, 0x8, R11 ;  /* 0x0000000806057824 */ /* 0x000fe200078e020b */
[----:B------:R-:W-:Y:S01]  /*77a0*/  R2UR UR10, R15 ;  /* 0x000000000f0a72ca */ /* 0x000fe200000e0000 */
[----:B------:R-:W-:Y:S01]  /*77b0*/  UIADD3 UR14, UP0, UR22, 0xf0, URZ ;  /* 0x000000f0160e7890 */ /* 0x000fe2000ff1e03f */
[----:B------:R-:W-:Y:S01]  /*77c0*/  R2UR UR9, R14 ;  /* 0x000000000e0972ca */ /* 0x000fe200000e0000 */
[----:B------:R-:W-:Y:S01]  /*77d0*/  IMAD.SHL.U32 R5, R5, 0x400, RZ ;  /* 0x0000040005057824 */ /* 0x000fe200078e00ff */
[----:B------:R-:W-:Y:S01]  /*77e0*/  R2UR UR11, R12 ;  /* 0x000000000c0b72ca */ /* 0x000fe200000e0000 */
[----:B------:R-:W-:Y:S01]  /*77f0*/  UIADD3.X UR15, URZ, UR23, URZ, UP0, !UPT ;  /* 0x000000173f0f7290 */ /* 0x000fe200087fe43f */
[----:B------:R-:W-:Y:S01]  /*7800*/  R2UR UR12, R19 ;  /* 0x00000000130c72ca */ /* 0x000fe200000e0000 */
[--C-:B------:R-:W-:Y:S01]  /*7810*/  IMAD R5, R5, 0x4, R13.reuse ;  /* 0x0000000405057824 */ /* 0x100fe200078e020d */
[----:B------:R-:W-:Y:S01]  /*7820*/  R2UR UR35, R18 ;  /* 0x00000000122372ca */ /* 0x000fe200000e0000 */
[----:B------:R-:W-:Y:S01]  /*7830*/  IMAD R13, R6, 0x10000, R13 ;  /* 0x00010000060d7824 */ /* 0x000fe200078e020d */
[----:B------:R-:W-:Y:S01]  /*7840*/  UIADD3 UR4, UP1, UR22, 0x1f0, URZ ;  /* 0x000001f016047890 */ /* 0x000fe2000ff3e03f */
[----:B------:R-:W-:Y:S01]  /*7850*/  VIADD R20, R20, 0xffffffff ;  /* 0xffffffff14147836 */ /* 0x000fe20000000000 */
[----:B------:R-:W-:Y:S01]  /*7860*/  R2UR UR40, R5 ;  /* 0x00000000052872ca */ /* 0x000fe200000e0000 */
[----:B------:R-:W-:Y:S01]  /*7870*/  UIADD3 UR58, UR10, 0x20, URZ ;  /* 0x000000200a3a7890 */ /* 0x000fe2000fffe03f */
[----:B------:R-:W-:Y:S01]  /*7880*/  R2UR UR18, R13 ;  /* 0x000000000d1272ca */ /* 0x000fe200000e0000 */
[----:B------:R-:W-:Y:S01]  /*7890*/  UIADD3 UR50, UR10, 0x40, URZ ;  /* 0x000000400a327890 */ /* 0x000fe2000fffe03f */
[----:B------:R-:W-:Y:S01]  /*78a0*/  ISETP.GT.AND P3, PT, R20, 0x1, PT ;  /* 0x000000011400780c */ /* 0x000fe20003f64270 */
[----:B------:R-:W-:Y:S01]  /*78b0*/  UIADD3 UR42, UR10, 0x60, URZ ;  /* 0x000000600a2a7890 */ /* 0x000fe2000fffe03f */
[----:B------:R-:W-:Y:S01]  /*78c0*/  VIADD R6, R6, 0x1 ;  /* 0x0000000106067836 */ /* 0x000fe20000000000 */
[----:B------:R-:W-:Y:S01]  /*78d0*/  UMOV UR31, 0x30000 ;  /* 0x00030000001f7882 */ /* 0x000fe20000000000 */
[----:B------:R-:W-:Y:S01]  /*78e0*/  UMOV UR6, 0x0 ;  /* 0x0000000000067882 */ /* 0x000fe20000000000 */
[----:B------:R-:W-:Y:S01]  /*78f0*/  UMOV UR7, 0x10000000 ;  /* 0x1000000000077882 */ /* 0x000fe20000000000 */
[----:B------:R-:W-:Y:S01]  /*7900*/  UIADD3.X UR5, URZ, UR23, URZ, UP1, !UPT ;  /* 0x000000173f057290 */ /* 0x000fe20008ffe43f */
[C---:B------:R-:W-:Y:S01]  /*7910*/  ISETP.NE.AND P1, PT, R6.reuse, 0x5, PT ;  /* 0x000000050600780c */ /* 0x040fe20003f25270 */
[----:B------:R-:W-:Y:S01]  /*7920*/  UMOV UR57, UR9 ;  /* 0x0000000900397c82 */ /* 0x000fe20008000000 */
[----:B------:R-:W-:Y:S01]  /*7930*/  UIADD3 UR8, UR40, 0x180, URZ ;  /* 0x0000018028087890 */ /* 0x000fe2000fffe03f */
[----:B------:R-:W-:Y:S01]  /*7940*/  VIADD R15, R15, 0x80 ;  /* 0x000000800f0f7836 */ /* 0x000fe20000000000 */
[----:B------:R-:W-:Y:S01]  /*7950*/  UIADD3 UR56, UR40, 0x2180, URZ ;  /* 0x0000218028387890 */ /* 0x000fe2000fffe03f */
[----:B------:R-:W-:Y:S01]  /*7960*/  SEL R5, RZ, 0x1, P1 ;  /* 0x00000001ff057807 */ /* 0x000fe20000800000 */
[----:B------:R-:W-:Y:S01]  /*7970*/  UIADD3 UR48, UR40, 0x4180, URZ ;  /* 0x0000418028307890 */ /* 0x000fe2000fffe03f */
[----:B------:R-:W-:Y:S01]  /*7980*/  SEL R6, R6, RZ, P1 ;  /* 0x000000ff06067207 */ /* 0x000fe20000800000 */
[----:B------:R-:W-:Y:S01]  /*7990*/  UIADD3 UR40, UR40, 0x6180, URZ ;  /* 0x0000618028287890 */ /* 0x000fe2000fffe03f */
[----:B------:R-:W-:Y:S01]  /*79a0*/  LOP3.LUT R4, R4, R5, RZ, 0x3c, !PT ;  /* 0x0000000504047212 */ /* 0x000fe200078e3cff */
[----:B------:R-:W-:Y:S01]  /*79b0*/  UIADD3 UR32, UR18, 0x28180, URZ ;  /* 0x0002818012207890 */ /* 0x000fe2000fffe03f */
[----:B------:R0:W-:Y:S01]  /*79c0*/  UTMALDG.3D.MULTICAST [UR8], [UR14], UR31, desc[UR6] ;  /* 0x000006080e0073b4 */ /* 0x0001e2000801181f */
[----:B------:R-:W-:-:S02]  /*79d0*/  UIADD3 UR24, UR18, 0x2c180, URZ ;  /* 0x0002c18012187890 */ /* 0x000fc4000fffe03f */
[----:B------:R-:W-:Y:S01]  /*79e0*/  UIADD3 UR16, UR18, 0x30180, URZ ;  /* 0x0003018012107890 */ /* 0x000fe2000fffe03f */
[----:B------:R-:W-:Y:S01]  /*79f0*/  UMOV UR59, UR11 ;  /* 0x0000000b003b7c82 */ /* 0x000fe20008000000 */
[----:B------:R-:W-:Y:S01]  /*7a00*/  UMOV UR60, UR12 ;  /* 0x0000000c003c7c82 */ /* 0x000fe20008000000 */
[----:B------:R-:W-:Y:S01]  /*7a10*/  UMOV UR49, UR9 ;  /* 0x0000000900317c82 */ /* 0x000fe20008000000 */
[----:B------:R-:W-:Y:S01]  /*7a20*/  UMOV UR51, UR11 ;  /* 0x0000000b00337c82 */ /* 0x000fe20008000000 */
[----:B------:R-:W-:Y:S01]  /*7a30*/  UMOV UR52, UR12 ;  /* 0x0000000c00347c82 */ /* 0x000fe20008000000 */
[----:B------:R-:W-:Y:S01]  /*7a40*/  UMOV UR41, UR9 ;  /* 0x0000000900297c82 */ /* 0x000fe20008000000 */
[----:B------:R-:W-:Y:S01]  /*7a50*/  UMOV UR44, UR12 ;  /* 0x0000000c002c7c82 */ /* 0x000fe20008000000 */
[----:B------:R-:W-:Y:S01]  /*7a60*/  UMOV UR43, UR11 ;  /* 0x0000000b002b7c82 */ /* 0x000fe20008000000 */
[----:B------:R1:W-:Y:S01]  /*7a70*/  UTMALDG.3D.MULTICAST [UR56], [UR14], UR31, desc[UR6] ;  /* 0x000006380e0073b4 */ /* 0x0003e2000801181f */
        /* <DEDUP_REMOVED lines=11> */
[----:B0-----:R-:W-:Y:S01]  /*7b30*/  UIADD3 UR8, UR18, 0x34180, URZ ;  /* 0x0003418012087890 */ /* 0x001fe2000fffe03f */
[----:B------:R-:W-:Y:S01]  /*7b40*/  UMOV UR11, UR35 ;  /* 0x00000023000b7c82 */ /* 0x000fe20008000000 */
[----:B------:R1:W-:Y:S01]  /*7b50*/  UTMALDG.3D.MULTICAST [UR40], [UR14], UR31, desc[UR6] ;  /* 0x000006280e0073b4 */ /* 0x0003e2000801181f */
[----:B------:R-:W-:Y:S01]  /*7b60*/  UMOV UR18, UR50 ;  /* 0x0000003200127c82 */ /* 0x000fe20008000000 */
[----:B------:R-:W-:Y:S01]  /*7b70*/  UMOV UR10, UR42 ;  /* 0x0000002a000a7c82 */ /* 0x000fe20008000000 */
[----:B------:R1:W-:Y:S01]  /*7b80*/  UTMALDG.3D [UR32], [UR4], desc[UR6] ;  /* 0x00000620040075b4 */ /* 0x0003e20008011000 */
[----:B------:R1:W-:Y:S01]  /*7b90*/  UTMALDG.3D [UR24], [UR4], desc[UR6] ;  /* 0x00000618040075b4 */ /* 0x0003e20008011000 */
[----:B------:R1:W-:Y:S02]  /*7ba0*/  UTMALDG.3D [UR16], [UR4], desc[UR6] ;  /* 0x00000610040075b4 */ /* 0x0003e40008011000 */
[----:B------:R1:W-:Y:S02]  /*7bb0*/  UTMALDG.3D [UR8], [UR4], desc[UR6] ;  /* 0x00000608040075b4 */ /* 0x0003e40008011000 */
[----:B-1----:R-:W-:Y:S05]  /*7bc0*/  @P3 BRA `(.L_x_174) ;  /* 0xfffffff800b03947 */ /* 0x002fea000383ffff */
.L_x_170:
[----:B------:R-:W-:Y:S05]  /*7bd0*/  BSYNC B1 ;  /* 0x0000000000017941 */ /* 0x000fea0003800000 */
.L_x_169:
[----:B------:R-:W3:Y:S01]  /*7be0*/  LDL.64 R24, [R1] ;  /* 0x0000000001187983 */ /* 0x000ee20000100a00 */
[----:B------:R-:W-:Y:S01]  /*7bf0*/  LOP3.LUT P4, RZ, R10, 0xff, RZ, 0xc0, !PT ;  /* 0x000000ff0aff7812 */ /* 0x000fe2000788c0ff */
[----:B------:R-:W-:Y:S01]  /*7c00*/  VIADD R7, R8, UR37 ;  /* 0x0000002508077c36 */ /* 0x000fe20008000000 */
[----:B------:R-:W-:Y:S01]  /*7c10*/  ULDC.64 UR4, c[0x0][0x650] ;  /* 0x0001940000047ab9 */ /* 0x000fe20000000a00 */
[----:B------:R-:W-:Y:S01]  /*7c20*/  IMAD.U32 R8, RZ, RZ, UR37 ;  /* 0x00000025ff087e24 */ /* 0x000fe2000f8e00ff */
[----:B------:R-:W-:Y:S01]  /*7c30*/  UISETP.GE.U32.AND UP0, UPT, UR37, 0x5, UPT ;  /* 0x000000052500788c */ /* 0x000fe2000bf06070 */
[----:B------:R-:W-:Y:S01]  /*7c40*/  BSSY B1, `(.L_x_175) ;  /* 0x000006b000017945 */ /* 0x000fe20003800000 */
[----:B------:R-:W-:Y:S01]  /*7c50*/  ISETP.GT.U32.AND P1, PT, R7, 0x4, PT ;  /* 0x000000040700780c */ /* 0x000fe20003f24070 */
[----:B------:R-:W-:Y:S01]  /*7c60*/  IMAD.MOV.U32 R22, RZ, RZ, -0x1 ;  /* 0xffffffffff167424 */ /* 0x000fe200078e00ff */
[----:B------:R-:W-:Y:S01]  /*7c70*/  PRMT R10, RZ, 0x7610, R10 ;  /* 0x00007610ff0a7816 */ /* 0x000fe2000000000a */
[----:B------:R-:W-:Y:S01]  /*7c80*/  IMAD.MOV.U32 R18, RZ, RZ, -0x1 ;  /* 0xffffffffff127424 */ /* 0x000fe200078e00ff */
[----:B------:R-:W-:Y:S01]  /*7c90*/  ISETP.LT.U32.AND P1, PT, R8, 0x5, P1 ;  /* 0x000000050800780c */ /* 0x000fe20000f21070 */
[----:B------:R-:W-:Y:S01]  /*7ca0*/  IMAD.MOV.U32 R19, RZ, RZ, -0x1 ;  /* 0xffffffffff137424 */ /* 0x000fe200078e00ff */
[----:B------:R-:W-:Y:S01]  /*7cb0*/  PLOP3.LUT P3, PT, PT, PT, UP0, 0x80, 0x0 ;  /* 0x000000000000781c */ /* 0x000fe20003f6f008 */
[----:B------:R-:W0:Y:S01]  /*7cc0*/  @P4 S2R R11, SR_CgaCtaId ;  /* 0x00000000000b4919 */ /* 0x000e220000008800 */
[----:B------:R-:W-:-:S04]  /*7cd0*/  @P4 MOV R4, 0x400 ;  /* 0x0000040000044802 */ /* 0x000fc80000000f00 */
[----:B0-----:R-:W-:Y:S01]  /*7ce0*/  @P4 LEA R6, R11, R4, 0x18 ;  /* 0x000000040b064211 */ /* 0x001fe200078ec0ff */
[----:B------:R-:W-:Y:S01]  /*7cf0*/  IMAD.WIDE.U32 R4, R7, -0x33333333, RZ ;  /* 0xcccccccd07047825 */ /* 0x000fe200078e00ff */
[----:B------:R-:W-:Y:S02]  /*7d00*/  SEL R4, RZ, 0x1, !P1 ;  /* 0x00000001ff047807 */ /* 0x000fe40004800000 */
[----:B------:R0:W-:Y:S02]  /*7d10*/  @P4 SYNCS.ARRIVE.TRANS64.A1T0 RZ, [R6+URZ+0x88], RZ ;  /* 0x000088ff06ff49a7 */ /* 0x0001e4000810003f */
[----:B------:R-:W-:Y:S02]  /*7d20*/  LOP3.LUT R3, R3, R4, RZ, 0x3c, !PT ;  /* 0x0000000403037212 */ /* 0x000fe400078e3cff */
[----:B------:R-:W-:Y:S02]  /*7d30*/  PRMT R4, RZ, 0x7610, R4 ;  /* 0x00007610ff047816 */ /* 0x000fe40000000004 */
[----:B0-----:R-:W-:-:S04]  /*7d40*/  SHF.R.U32.HI R6, RZ, 0x2, R5 ;  /* 0x00000002ff067819 */ /* 0x001fc80000011605 */
[----:B------:R-:W-:Y:S01]  /*7d50*/  @P3 LOP3.LUT R3, R3, 0x1, R6, 0x78, !PT ;  /* 0x0000000103033812 */ /* 0x000fe200078e7806 */
[----:B------:R-:W-:Y:S01]  /*7d60*/  IMAD R8, R6, -0x5, R7 ;  /* 0xfffffffb06087824 */ /* 0x000fe200078e0207 */
[----:B---3--:R-:W-:-:S04]  /*7d70*/  IADD3 R16, P4, R16, R24, RZ ;  /* 0x0000001810107210 */ /* 0x008fc80007f9e0ff */
[----:B------:R-:W-:Y:S01]  /*7d80*/  ISETP.GE.U32.AND P1, PT, R16, UR4, PT ;  /* 0x0000000410007c0c */ /* 0x000fe2000bf26070 */
[----:B------:R-:W-:-:S05]  /*7d90*/  IMAD.X R17, R17, 0x1, R0, P4 ;  /* 0x0000000111117824 */ /* 0x000fca00020e0600 */
[----:B------:R-:W-:-:S13]  /*7da0*/  ISETP.GE.U32.AND.EX P1, PT, R17, UR5, PT, P1 ;  /* 0x0000000511007c0c */ /* 0x000fda000bf26110 */
[----:B------:R-:W-:Y:S05]  /*7db0*/  @P1 BRA `(.L_x_176) ;  /* 0x00000004004c1947 */ /* 0x000fea0003800000 */
[----:B------:R-:W0:Y:S01]  /*7dc0*/  S2R R13, SR_CTAID.X ;  /* 0x00000000000d7919 */ /* 0x000e220000002500 */
[----:B------:R-:W-:Y:S01]  /*7dd0*/  ULDC.64 UR4, c[0x0][0x628] ;  /* 0x00018a0000047ab9 */ /* 0x000fe20000000a00 */
[----:B------:R-:W1:Y:S01]  /*7de0*/  LDC R14, c[0x0][0x144] ;  /* 0x00005100ff0e7b82 */ /* 0x000e620000000800 */
[----:B------:R-:W-:Y:S01]  /*7df0*/  ISETP.NE.U32.AND P1, PT, RZ, UR4, PT ;  /* 0x00000004ff007c0c */ /* 0x000fe2000bf25070 */
[----:B------:R-:W3:Y:S01]  /*7e00*/  S2R R12, SR_CTAID.Y ;  /* 0x00000000000c7919 */ /* 0x000ee20000002600 */
[----:B------:R-:W-:Y:S01]  /*7e10*/  ULDC UR7, c[0x0][0x630] ;  /* 0x00018c0000077ab9 */ /* 0x000fe20000000800 */
[----:B------:R-:W-:Y:S01]  /*7e20*/  ULDC UR8, c[0x0][0x150] ;  /* 0x0000540000087ab9 */ /* 0x000fe20000000800 */
[----:B------:R-:W-:Y:S01]  /*7e30*/  ISETP.NE.AND.EX P1, PT, RZ, UR5, PT, P1 ;  /* 0x00000005ff007c0c */ /* 0x000fe2000bf25310 */
[----:B------:R-:W-:Y:S02]  /*7e40*/  IMAD.MOV.U32 R4, RZ, RZ, R16 ;  /* 0x000000ffff047224 */ /* 0x000fe400078e0010 */
[----:B------:R-:W-:Y:S01]  /*7e50*/  IMAD.MOV.U32 R5, RZ, RZ, R17 ;  /* 0x000000ffff057224 */ /* 0x000fe200078e0011 */
[----:B0-----:R-:W-:-:S09]  /*7e60*/  I2FP.F32.U32 R18, R13 ;  /* 0x0000000d00127245 */ /* 0x001fd20000201000 */
[----:B------:R-:W-:Y:S05]  /*7e70*/  @!P1 BRA `(.L_x_177) ;  /* 0x0000000000289947 */ /* 0x000fea0003800000 */
[----:B------:R-:W-:Y:S02]  /*7e80*/  ULDC UR6, c[0x0][0x634] ;  /* 0x00018d0000067ab9 */ /* 0x000fe40000000800 */
[----:B------:R-:W-:-:S05]  /*7e90*/  IADD3 R5, P1, R16, UR6, RZ ;  /* 0x0000000610057c10 */ /* 0x000fca000ff3e0ff */
[----:B------:R-:W-:-:S04]  /*7ea0*/  IMAD.X R15, RZ, RZ, R17, P1 ;  /* 0x000000ffff0f7224 */ /* 0x000fc800008e0611 */
[----:B------:R-:W-:-:S04]  /*7eb0*/  IMAD.WIDE.U32 R6, R15, UR4, RZ ;  /* 0x000000040f067c25 */ /* 0x000fc8000f8e00ff */
[----:B------:R-:W-:-:S04]  /*7ec0*/  IMAD.WIDE.U32 R6, P1, R5, UR5, R6 ;  /* 0x0000000505067c25 */ /* 0x000fc8000f820006 */
[----:B------:R-:W-:-:S04]  /*7ed0*/  IMAD.WIDE.U32 R4, R5, UR4, RZ ;  /* 0x0000000405047c25 */ /* 0x000fc8000f8e00ff */
[----:B------:R-:W-:Y:S01]  /*7ee0*/  IMAD.MOV.U32 R4, RZ, RZ, R7 ;  /* 0x000000ffff047224 */ /* 0x000fe200078e0007 */
[----:B------:R-:W-:Y:S01]  /*7ef0*/  IADD3 RZ, P3, R5, R6, RZ ;  /* 0x0000000605ff7210 */ /* 0x000fe20007f7e0ff */
[----:B------:R-:W-:-:S04]  /*7f00*/  IMAD.X R5, RZ, RZ, RZ, P1 ;  /* 0x000000ffff057224 */ /* 0x000fc800008e06ff */
[----:B------:R-:W-:-:S08]  /*7f10*/  IMAD.WIDE.U32.X R4, R15, UR5, R4, P3 ;  /* 0x000000050f047c25 */ /* 0x000fd000098e0404 */
.L_x_177:
[----:B------:R-:W-:Y:S01]  /*7f20*/  FMUL R18, R18, UR8 ;  /* 0x0000000812127c20 */ /* 0x000fe20008400000 */
[--C-:B------:R-:W-:Y:S01]  /*7f30*/  SHF.R.U64 R19, R4, UR7, R5.reuse ;  /* 0x0000000704137c19 */ /* 0x100fe20008001205 */
[----:B------:R-:W-:Y:S01]  /*7f40*/  ULDC.64 UR4, c[0x0][0x620] ;  /* 0x0001880000047ab9 */ /* 0x000fe20000000a00 */
[----:B------:R-:W-:Y:S01]  /*7f50*/  SHF.R.U32.HI R4, RZ, UR7, R5 ;  /* 0x00000007ff047c19 */ /* 0x000fe20008011605 */
[----:B------:R-:W-:Y:S01]  /*7f60*/  ULDC.64 UR6, c[0x0][0x640] ;  /* 0x0001900000067ab9 */ /* 0x000fe20000000a00 */
[----:B------:R-:W-:Y:S01]  /*7f70*/  IADD3 R5, P1, RZ, -R19, RZ ;  /* 0x80000013ff057210 */ /* 0x000fe20007f3e0ff */
[----:B------:R-:W0:Y:S01]  /*7f80*/  F2I.U32.TRUNC.NTZ R18, R18 ;  /* 0x0000001200127305 */ /* 0x000e22000020f000 */
[----:B------:R-:W4:Y:S03]  /*7f90*/  LDC R15, c[0x0][0x148] ;  /* 0x00005200ff0f7b82 */ /* 0x000f260000000800 */
[----:B------:R-:W-:Y:S01]  /*7fa0*/  IMAD.X R4, RZ, RZ, ~R4, P1 ;  /* 0x000000ffff047224 */ /* 0x000fe200008e0e04 */
[----:B------:R-:W-:-:S03]  /*7fb0*/  ISETP.NE.U32.AND P1, PT, RZ, UR6, PT ;  /* 0x00000006ff007c0c */ /* 0x000fc6000bf25070 */
[----:B------:R-:W-:Y:S01]  /*7fc0*/  IMAD R4, R4, UR4, RZ ;  /* 0x0000000404047c24 */ /* 0x000fe2000f8e02ff */
[----:B------:R-:W-:-:S03]  /*7fd0*/  ISETP.NE.AND.EX P1, PT, RZ, UR7, PT, P1 ;  /* 0x00000007ff007c0c */ /* 0x000fc6000bf25310 */
[C---:B------:R-:W-:Y:S01]  /*7fe0*/  IMAD R7, R5.reuse, UR5, R4 ;  /* 0x0000000505077c24 */ /* 0x040fe2000f8e0204 */
[----:B------:R-:W-:Y:S01]  /*7ff0*/  ULDC UR5, c[0x0][0x154] ;  /* 0x0000550000057ab9 */ /* 0x000fe20000000800 */
[----:B------:R-:W-:Y:S01]  /*8000*/  IMAD.WIDE.U32 R4, R5, UR4, R16 ;  /* 0x0000000405047c25 */ /* 0x000fe2000f8e0010 */
[----:B------:R-:W-:-:S03]  /*8010*/  ULDC UR4, c[0x0][0x618] ;  /* 0x0001860000047ab9 */ /* 0x000fc60000000800 */
[----:B0-----:R-:W-:Y:S02]  /*8020*/  IMAD.MOV R6, RZ, RZ, -R18 ;  /* 0x000000ffff067224 */ /* 0x001fe400078e0a12 */
[----:B------:R-:W-:Y:S02]  /*8030*/  IMAD.IADD R5, R5, 0x1, R7 ;  /* 0x0000000105057824 */ /* 0x000fe400078e0207 */
[----:B-1----:R-:W-:Y:S01]  /*8040*/  IMAD R13, R14, R6, R13 ;  /* 0x000000060e0d7224 */ /* 0x002fe200078e020d */
[----:B---3--:R-:W-:Y:S02]  /*8050*/  I2FP.F32.U32 R6, R12 ;  /* 0x0000000c00067245 */ /* 0x008fe40000201000 */
[--C-:B------:R-:W-:Y:S02]  /*8060*/  SHF.R.U64 R14, R4, UR4, R5.reuse ;  /* 0x00000004040e7c19 */ /* 0x100fe40008001205 */
[----:B------:R-:W-:Y:S01]  /*8070*/  SHF.R.U32.HI R5, RZ, UR4, R5 ;  /* 0x00000004ff057c19 */ /* 0x000fe20008011605 */
[----:B------:R-:W-:Y:S01]  /*8080*/  FMUL R6, R6, UR5 ;  /* 0x0000000506067c20 */ /* 0x000fe20008400000 */
[----:B------:R-:W-:-:S02]  /*8090*/  ULDC UR4, c[0x0][0x608] ;  /* 0x0001820000047ab9 */ /* 0x000fc40000000800 */
[--C-:B------:R-:W-:Y:S01]  /*80a0*/  SHF.R.U64 R20, R14, UR4, R5.reuse ;  /* 0x000000040e147c19 */ /* 0x100fe20008001205 */
[----:B------:R0:W1:Y:S01]  /*80b0*/  F2I.U32.TRUNC.NTZ R21, R6 ;  /* 0x0000000600157305 */ /* 0x000062000020f000 */
[----:B------:R-:W-:Y:S01]  /*80c0*/  SHF.R.U32.HI R5, RZ, UR4, R5 ;  /* 0x00000004ff057c19 */ /* 0x000fe20008011605 */
[----:B------:R-:W-:-:S03]  /*80d0*/  ULDC UR4, c[0x0][0x658] ;  /* 0x0001960000047ab9 */ /* 0x000fc60000000800 */
[--C-:B------:R-:W-:Y:S02]  /*80e0*/  SHF.R.U64 R18, R20, UR4, R5.reuse ;  /* 0x0000000414127c19 */ /* 0x100fe40008001205 */
[----:B------:R-:W-:-:S03]  /*80f0*/  SHF.R.U32.HI R25, RZ, UR4, R5 ;  /* 0x00000004ff197c19 */ /* 0x000fc60008011605 */
[----:B------:R-:W-:Y:S02]  /*8100*/  IMAD.MOV.U32 R4, RZ, RZ, R18 ;  /* 0x000000ffff047224 */ /* 0x000fe400078e0012 */
[----:B------:R-:W-:Y:S01]  /*8110*/  IMAD.MOV.U32 R5, RZ, RZ, R25 ;  /* 0x000000ffff057224 */ /* 0x000fe200078e0019 */
[----:B0-----:R-:W-:Y:S06]  /*8120*/  @!P1 BRA `(.L_x_178) ;  /* 0x0000000000289947 */ /* 0x001fec0003800000 */
        /* <DEDUP_REMOVED lines=10> */
.L_x_178:
[----:B------:R-:W-:Y:S01]  /*81d0*/  ISETP.NE.AND P1, PT, R2, 0x1, PT ;  /* 0x000000010200780c */ /* 0x000fe20003f25270 */
[----:B------:R-:W-:Y:S01]  /*81e0*/  ULDC UR4, c[0x0][0x648] ;  /* 0x0001920000047ab9 */ /* 0x000fe20000000800 */
[----:B------:R-:W-:Y:S01]  /*81f0*/  LOP3.LUT R20, R20, UR29, RZ, 0xc0, !PT ;  /* 0x0000001d14147c12 */ /* 0x000fe2000f8ec0ff */
[----:B-1----:R-:W-:Y:S01]  /*8200*/  IMAD.MOV R21, RZ, RZ, -R21 ;  /* 0x000000ffff157224 */ /* 0x002fe200078e0a15 */
[----:B------:R-:W-:Y:S01]  /*8210*/  SHF.R.U64 R5, R4, UR4, R5 ;  /* 0x0000000404057c19 */ /* 0x000fe20008001205 */
[----:B------:R-:W-:Y:S01]  /*8220*/  ULDC UR4, c[0x0][0x638] ;  /* 0x00018e0000047ab9 */ /* 0x000fe20000000800 */
[----:B------:R-:W-:Y:S01]  /*8230*/  ULDC UR5, c[0x0][0x610] ;  /* 0x0001840000057ab9 */ /* 0x000fe20000000800 */
[----:B------:R-:W-:Y:S02]  /*8240*/  IMAD.MOV.U32 R4, RZ, RZ, 0x1 ;  /* 0x00000001ff047424 */ /* 0x000fe400078e00ff */
[----:B------:R-:W-:Y:S02]  /*8250*/  IMAD.MOV R7, RZ, RZ, -R5 ;  /* 0x000000ffff077224 */ /* 0x000fe400078e0a05 */
[----:B------:R-:W-:Y:S01]  /*8260*/  IMAD R20, R5, UR21, R20 ;  /* 0x0000001505147c24 */ /* 0x000fe2000f8e0214 */
[----:B------:R-:W-:Y:S01]  /*8270*/  LOP3.LUT R5, R14, UR13, RZ, 0xc0, !PT ;  /* 0x0000000d0e057c12 */ /* 0x000fe2000f8ec0ff */
[----:B----4-:R-:W-:-:S02]  /*8280*/  @P1 IMAD R13, R15, R21, R12 ;  /* 0x000000150f0d1224 */ /* 0x010fc400078e020c */
[----:B------:R-:W-:Y:S01]  /*8290*/  IMAD R18, R7, UR4, R18 ;  /* 0x0000000407127c24 */ /* 0x000fe2000f8e0212 */
[----:B------:R-:W-:Y:S01]  /*82a0*/  ULDC UR4, c[0x0][0x600] ;  /* 0x0001800000047ab9 */ /* 0x000fe20000000800 */
[----:B------:R-:W-:Y:S02]  /*82b0*/  IMAD R13, R20, UR5, R13 ;  /* 0x00000005140d7c24 */ /* 0x000fe4000f8e020d */
[----:B------:R-:W-:-:S05]  /*82c0*/  IMAD R22, R18, UR4, R5 ;  /* 0x0000000412167c24 */ /* 0x000fca000f8e0205 */
[----:B------:R-:W-:Y:S02]  /*82d0*/  SEL R18, R22, R13, !P1 ;  /* 0x0000000d16127207 */ /* 0x000fe40004800000 */
[----:B------:R-:W-:-:S07]  /*82e0*/  SEL R22, R13, R22, !P1 ;  /* 0x000000160d167207 */ /* 0x000fce0004800000 */
.L_x_176:
[----:B------:R-:W-:Y:S05]  /*82f0*/  BSYNC B1 ;  /* 0x0000000000017941 */ /* 0x000fea0003800000 */
.L_x_175:
[----:B------:R-:W-:-:S13]  /*8300*/  LOP3.LUT P1, RZ, R4, 0xff, RZ, 0xc0, !PT ;  /* 0x000000ff04ff7812 */ /* 0x000fda000782c0ff */
[----:B------:R-:W-:Y:S05]  /*8310*/  @P1 BRA `(.L_x_179) ;  /* 0xfffffff000a41947 */ /* 0x000fea000383ffff */
[----:B------:R-:W-:Y:S05]  /*8320*/  BSYNC B0 ;  /* 0x0000000000007941 */ /* 0x000fea0003800000 */
.L_x_167:
[----:B------:R-:W-:-:S03]  /*8330*/  UMOV UR4, 0xffffffff ;  /* 0xffffffff00047882 */ /* 0x000fc60000000000 */
[----:B------:R-:W-:Y:S05]  /*8340*/  BRA.DIV UR4, `(.L_x_180) ;  /* 0x00000006046c7947 */ /* 0x000fea000b800000 */
[----:B------:R-:W-:-:S13]  /*8350*/  ELECT P6, URZ, PT ;  /* 0x00000000003f782f */ /* 0x000fda00038c0000 */
.L_x_197:
[----:B------:R-:W-:Y:S04]  /*8360*/  BSSY B0, `(.L_x_181) ;  /* 0x0000034000007945 */ /* 0x000fe80003800000 */
[----:B------:R-:W-:Y:S05]  /*8370*/  @!P6 BRA `(.L_x_182) ;  /* 0x0000000000c8e947 */ /* 0x000fea0003800000 */
[----:B------:R-:W-:-:S04]  /*8380*/  LOP3.LUT R23, R23, 0x2, RZ, 0xfc, !PT ;  /* 0x0000000217177812 */ /* 0x000fc800078efcff */
[----:B------:R-:W-:-:S13]  /*8390*/  ISETP.NE.AND P0, PT, R23, 0x3, PT ;  /* 0x000000031700780c */ /* 0x000fda0003f05270 */
[----:B------:R-:W-:Y:S05]  /*83a0*/  @!P0 BRA `(.L_x_183) ;  /* 0x0000000000048947 */ /* 0x000fea0003800000 */
[----:B------:R-:W-:Y:S01]  /*83b0*/  BPT.TRAP 0x1 ;  /* 0x000000040000795c */ /* 0x000fe20000300000 */
.L_x_183:
[----:B------:R-:W0:Y:S01]  /*83c0*/  S2R R5, SR_CgaCtaId ;  /* 0x0000000000057919 */ /* 0x000e220000008800 */
[----:B------:R-:W-:Y:S02]  /*83d0*/  MOV R0, 0x400 ;  /* 0x0000040000007802 */ /* 0x000fe40000000f00 */
[----:B------:R-:W-:Y:S02]  /*83e0*/  SHF.L.U32 R2, R3, 0x1f, RZ ;  /* 0x0000001f03027819 */ /* 0x000fe400000006ff */
[----:B0-----:R-:W-:-:S05]  /*83f0*/  LEA R5, R5, R0, 0x18 ;  /* 0x0000000005057211 */ /* 0x001fca00078ec0ff */
[----:B------:R-:W-:-:S04]  /*8400*/  VIADD R5, R5, 0x28 ;  /* 0x0000002805057836 */ /* 0x000fc80000000000 */
[C---:B------:R-:W-:Y:S02]  /*8410*/  IMAD R7, R8.reuse, 0x8, R5 ;  /* 0x0000000808077824 */ /* 0x040fe400078e0205 */
[----:B------:R-:W-:Y:S02]  /*8420*/  VIADD R8, R8, 0x1 ;  /* 0x0000000108087836 */ /* 0x000fe40000000000 */
[----:B------:R-:W0:Y:S03]  /*8430*/  SYNCS.PHASECHK.TRANS64.TRYWAIT P0, [R7+URZ], R2 ;  /* 0x00000002070075a7 */ /* 0x000e26000800017f */
[----:B------:R-:W-:-:S04]  /*8440*/  ISETP.NE.AND P1, PT, R8, 0x5, PT ;  /* 0x000000050800780c */ /* 0x000fc80003f25270 */
[----:B------:R-:W-:Y:S02]  /*8450*/  SEL R0, RZ, 0x1, P1 ;  /* 0x00000001ff007807 */ /* 0x000fe40000800000 */
[----:B------:R-:W-:Y:S02]  /*8460*/  SEL R8, R8, RZ, P1 ;  /* 0x000000ff08087207 */ /* 0x000fe40000800000 */
[----:B------:R-:W-:-:S03]  /*8470*/  LOP3.LUT R9, R3, R0, RZ, 0x3c, !PT ;  /* 0x0000000003097212 */ /* 0x000fc600078e3cff */
[----:B------:R-:W-:Y:S01]  /*8480*/  IMAD R6, R8, 0x8, R5 ;  /* 0x0000000808067824 */ /* 0x000fe200078e0205 */
[----:B------:R-:W-:Y:S01]  /*8490*/  SHF.L.U32 R3, R9, 0x1f, RZ ;  /* 0x0000001f09037819 */ /* 0x000fe200000006ff */
[----:B0-----:R-:W-:Y:S06]  /*84a0*/  @!P0 BRA `(.L_x_184) ;  /* 0x0000000400348947 */ /* 0x001fec0003800000 */
.L_x_198:
[----:B------:R-:W1:Y:S01]  /*84b0*/  SYNCS.PHASECHK.TRANS64.TRYWAIT P0, [R6+URZ], R3 ;  /* 0x00000003060075a7 */ /* 0x000e62000800017f */
[----:B------:R-:W-:-:S05]  /*84c0*/  VIADD R0, R8, 0x1 ;  /* 0x0000000108007836 */ /* 0x000fca0000000000 */
[----:B------:R-:W-:-:S04]  /*84d0*/  ISETP.NE.AND P1, PT, R0, 0x5, PT ;  /* 0x000000050000780c */ /* 0x000fc80003f25270 */
[----:B0-----:R-:W-:Y:S02]  /*84e0*/  SEL R2, RZ, 0x1, P1 ;  /* 0x00000001ff027807 */ /* 0x001fe40000800000 */
[----:B------:R-:W-:Y:S02]  /*84f0*/  SEL R0, R0, RZ, P1 ;  /* 0x000000ff00007207 */ /* 0x000fe40000800000 */
[----:B------:R-:W-:-:S03]  /*8500*/  LOP3.LUT R9, R9, R2, RZ, 0x3c, !PT ;  /* 0x0000000209097212 */ /* 0x000fc600078e3cff */
[----:B------:R-:W-:Y:S01]  /*8510*/  IMAD R7, R0, 0x8, R5 ;  /* 0x0000000800077824 */ /* 0x000fe200078e0205 */
[----:B------:R-:W-:Y:S01]  /*8520*/  SHF.L.U32 R4, R9, 0x1f, RZ ;  /* 0x0000001f09047819 */ /* 0x000fe200000006ff */
[----:B-1----:R-:W-:Y:S06]  /*8530*/  @!P0 BRA `(.L_x_185) ;  /* 0x0000000400248947 */ /* 0x002fec0003800000 */
.L_x_199:
[----:B------:R-:W1:Y:S01]  /*8540*/  SYNCS.PHASECHK.TRANS64.TRYWAIT P0, [R7+URZ], R4 ;  /* 0x00000004070075a7 */ /* 0x000e62000800017f */
[----:B------:R-:W-:-:S05]  /*8550*/  VIADD R0, R0, 0x1 ;  /* 0x0000000100007836 */ /* 0x000fca0000000000 */
[----:B------:R-:W-:-:S04]  /*8560*/  ISETP.NE.AND P1, PT, R0, 0x5, PT ;  /* 0x000000050000780c */ /* 0x000fc80003f25270 */
[----:B------:R-:W-:Y:S02]  /*8570*/  SEL R2, RZ, 0x1, P1 ;  /* 0x00000001ff027807 */ /* 0x000fe40000800000 */
[----:B------:R-:W-:Y:S02]  /*8580*/  SEL R0, R0, RZ, P1 ;  /* 0x000000ff00007207 */ /* 0x000fe40000800000 */
[----:B------:R-:W-:-:S03]  /*8590*/  LOP3.LUT R9, R9, R2, RZ, 0x3c, !PT ;  /* 0x0000000209097212 */ /* 0x000fc600078e3cff */
[----:B0-----:R-:W-:Y:S01]  /*85a0*/  IMAD R6, R0, 0x8, R5 ;  /* 0x0000000800067824 */ /* 0x001fe200078e0205 */
[----:B------:R-:W-:Y:S01]  /*85b0*/  SHF.L.U32 R3, R9, 0x1f, RZ ;  /* 0x0000001f09037819 */ /* 0x000fe200000006ff */
[----:B-1----:R-:W-:Y:S06]  /*85c0*/  @!P0 BRA `(.L_x_186) ;  /* 0x0000000400148947 */ /* 0x002fec0003800000 */
.L_x_200:
[----:B------:R-:W1:Y:S01]  /*85d0*/  SYNCS.PHASECHK.TRANS64.TRYWAIT P0, [R6+URZ], R3 ;  /* 0x00000003060075a7 */ /* 0x000e62000800017f */
[----:B------:R-:W-:-:S05]  /*85e0*/  VIADD R0, R0, 0x1 ;  /* 0x0000000100007836 */ /* 0x000fca0000000000 */
[----:B------:R-:W-:-:S04]  /*85f0*/  ISETP.NE.AND P1, PT, R0, 0x5, PT ;  /* 0x000000050000780c */ /* 0x000fc80003f25270 */
[----:B------:R-:W-:Y:S02]  /*8600*/  SEL R2, RZ, 0x1, P1 ;  /* 0x00000001ff027807 */ /* 0x000fe40000800000 */
[----:B------:R-:W-:Y:S02]  /*8610*/  SEL R0, R0, RZ, P1 ;  /* 0x000000ff00007207 */ /* 0x000fe40000800000 */
[----:B------:R-:W-:Y:S01]  /*8620*/  LOP3.LUT R2, R9, R2, RZ, 0x3c, !PT ;  /* 0x0000000209027212 */ /* 0x000fe200078e3cff */
[----:B-1----:R-:W-:Y:S06]  /*8630*/  @!P0 BRA `(.L_x_187) ;  /* 0x00000004000c8947 */ /* 0x002fec0003800000 */
.L_x_201:
[----:B------:R-:W-:Y:S01]  /*8640*/  IMAD R5, R0, 0x8, R5 ;  /* 0x0000000800057824 */ /* 0x000fe200078e0205 */
[----:B------:R-:W-:-:S07]  /*8650*/  SHF.L.U32 R0, R2, 0x1f, RZ ;  /* 0x0000001f02007819 */ /* 0x000fce00000006ff */
.L_x_188:
[----:B---3--:R3:W4:Y:S02]  /*8660*/  SYNCS.PHASECHK.TRANS64.TRYWAIT P0, [R5+URZ], R0 ;  /* 0x00000000050075a7 */ /* 0x008724000800017f */
[----:B----4-:R-:W-:Y:S05]  /*8670*/  @!P0 NANOSLEEP.SYNCS 0x989680 ;  /* 0x009896800000895d */ /* 0x010fea0003900000 */
[----:B------:R-:W4:Y:S02]  /*8680*/  @!P0 SYNCS.PHASECHK.TRANS64 P0, [R5+URZ], R0 ;  /* 0x00000000050085a7 */ /* 0x000f24000800007f */
[----:B----4-:R-:W-:Y:S05]  /*8690*/  @!P0 BRA `(.L_x_188) ;  /* 0xfffffffc00f08947 */ /* 0x010fea000383ffff */
.L_x_182:
[----:B------:R-:W-:Y:S05]  /*86a0*/  BSYNC B0 ;  /* 0x0000000000007941 */ /* 0x000fea0003800000 */
.L_x_181:
[----:B------:R-:W-:Y:S05]  /*86b0*/  EXIT ;  /* 0x000000000000794d */ /* 0x000fea0003800000 */
.L_x_19:
[----:B0-----:R-:W-:-:S04]  /*86c0*/  IMAD.U32 R3, RZ, RZ, UR43 ;  /* 0x0000002bff037e24 */ /* 0x001fc8000f8e00ff */
[----:B------:R0:W1:Y:S03]  /*86d0*/  SYNCS.PHASECHK.TRANS64.TRYWAIT P0, [R3+URZ+-0x8], R0 ;  /* 0xfffff800030075a7 */ /* 0x000066000800017f */
[----:B-1----:R-:W-:Y:S05]  /*86e0*/  @!P0 NANOSLEEP.SYNCS 0x989680 ;  /* 0x009896800000895d */ /* 0x002fea0003900000 */
[----:B------:R-:W1:Y:S02]  /*86f0*/  @!P0 SYNCS.PHASECHK.TRANS64 P0, [R3+URZ+-0x8], R0 ;  /* 0xfffff800030085a7 */ /* 0x000e64000800007f */
[----:B-1----:R-:W-:Y:S05]  /*8700*/  @!P0 BRA `(.L_x_19) ;  /* 0xfffffffc00ec8947 */ /* 0x002fea000383ffff */
[----:B------:R-:W-:Y:S05]  /*8710*/  BRA `(.L_x_189) ;  /* 0xffffff9000107947 */ /* 0x000fea000383ffff */
.L_x_24:
[----:B-1----:R1:W2:Y:S02]  /*8720*/  SYNCS.PHASECHK.TRANS64.TRYWAIT P1, [R3+URZ], R0 ;  /* 0x00000000030075a7 */ /* 0x0022a4000802017f */
[----:B--2---:R-:W-:Y:S05]  /*8730*/  @!P1 NANOSLEEP.SYNCS 0x989680 ;  /* 0x009896800000995d */ /* 0x004fea0003900000 */
[----:B------:R-:W2:Y:S02]  /*8740*/  @!P1 SYNCS.PHASECHK.TRANS64 P1, [R3+URZ], R0 ;  /* 0x00000000030095a7 */ /* 0x000ea4000802007f */
[----:B--2---:R-:W-:Y:S05]  /*8750*/  @!P1 BRA `(.L_x_24) ;  /* 0xfffffffc00f09947 */ /* 0x004fea000383ffff */
[----:B------:R-:W-:Y:S05]  /*8760*/  BRA `(.L_x_23) ;  /* 0xffffff9000847947 */ /* 0x000fea000383ffff */
.L_x_29:
[----:B-1----:R-:W-:-:S04]  /*8770*/  IMAD.U32 R5, RZ, RZ, UR7 ;  /* 0x00000007ff057e24 */ /* 0x002fc8000f8e00ff */
[----:B------:R1:W2:Y:S03]  /*8780*/  SYNCS.PHASECHK.TRANS64.TRYWAIT P1, [R5+URZ], R4 ;  /* 0x00000004050075a7 */ /* 0x0002a6000802017f */
[----:B--2---:R-:W-:Y:S05]  /*8790*/  @!P1 NANOSLEEP.SYNCS 0x989680 ;  /* 0x009896800000995d */ /* 0x004fea0003900000 */
[----:B------:R-:W2:Y:S02]  /*87a0*/  @!P1 SYNCS.PHASECHK.TRANS64 P1, [R5+URZ], R4 ;  /* 0x00000004050095a7 */ /* 0x000ea4000802007f */
[----:B--2---:R-:W-:Y:S05]  /*87b0*/  @!P1 BRA `(.L_x_29) ;  /* 0xfffffffc00ec9947 */ /* 0x004fea000383ffff */
[----:B------:R-:W-:Y:S05]  /*87c0*/  BRA `(.L_x_28) ;  /* 0xffffff9800a47947 */ /* 0x000fea000383ffff */
.L_x_35:
[----:B0-----:R-:W-:-:S04]  /*87d0*/  IMAD.U32 R3, RZ, RZ, UR43 ;  /* 0x0000002bff037e24 */ /* 0x001fc8000f8e00ff */
[----:B------:R0:W1:Y:S03]  /*87e0*/  SYNCS.PHASECHK.TRANS64.TRYWAIT P0, [R3+URZ+0x8], R0 ;  /* 0x00000800030075a7 */ /* 0x000066000800017f */
[----:B-1----:R-:W-:Y:S05]  /*87f0*/  @!P0 NANOSLEEP.SYNCS 0x989680 ;  /* 0x009896800000895d */ /* 0x002fea0003900000 */
[----:B------:R-:W1:Y:S02]  /*8800*/  @!P0 SYNCS.PHASECHK.TRANS64 P0, [R3+URZ+0x8], R0 ;  /* 0x00000800030085a7 */ /* 0x000e64000800007f */
[----:B-1----:R-:W-:Y:S05]  /*8810*/  @!P0 BRA `(.L_x_35) ;  /* 0xfffffffc00ec8947 */ /* 0x002fea000383ffff */
[----:B------:R-:W-:Y:S05]  /*8820*/  BRA `(.L_x_190) ;  /* 0xffffffa400347947 */ /* 0x000fea000383ffff */
.L_x_168:
[----:B------:R-:W-:Y:S01]  /*8830*/  BSSY B1, `(.L_x_191) ;  /* 0x0000006000017945 */ /* 0x000fe20003800000 */
[----:B------:R-:W-:-:S07]  /*8840*/  IMAD.MOV.U32 R15, RZ, RZ, -0x1 ;  /* 0xffffffffff0f7424 */ /* 0x000fce00078e00ff */
[----:B--2--5:R-:W-:Y:S05]  /*8850*/  WARPSYNC.COLLECTIVE R15, `(.L_x_192) ;  /* 0x000000000f0c7348 */ /* 0x024fea0003c00000 */
[----:B------:R-:W-:Y:S02]  /*8860*/  ELECT P6, UR62, PT ;  /* 0x00000000003e782f */ /* 0x000fe400038c0000 */
[----:B------:R-:W-:Y:S01]  /*8870*/  MOV R14, UR62 ;  /* 0x0000003e000e7c02 */ /* 0x000fe20008000f00 */
[----:B--2--5:R-:W-:Y:S10]  /*8880*/  ENDCOLLECTIVE ;  /* 0x000000000000791b */ /* 0x024ff40003800000 */
.L_x_192:
[----:B------:R-:W-:Y:S05]  /*8890*/  BSYNC B1 ;  /* 0x0000000000017941 */ /* 0x000fea0003800000 */
.L_x_191:
[----:B------:R-:W-:Y:S05]  /*88a0*/  BRA `(.L_x_193) ;  /* 0xffffffec004c7947 */ /* 0x000fea000383ffff */
.L_x_171:
[----:B0-----:R0:W1:Y:S02]  /*88b0*/  SYNCS.PHASECHK.TRANS64.TRYWAIT P1, [R14+URZ+0x28], R5 ;  /* 0x000028050e0075a7 */ /* 0x001064000802017f */
[----:B-1----:R-:W-:Y:S05]  /*88c0*/  @!P1 NANOSLEEP.SYNCS 0x989680 ;  /* 0x009896800000995d */ /* 0x002fea0003900000 */
[----:B------:R-:W1:Y:S02]  /*88d0*/  @!P1 SYNCS.PHASECHK.TRANS64 P1, [R14+URZ+0x28], R5 ;  /* 0x000028050e0095a7 */ /* 0x000e64000802007f */
[----:B-1----:R-:W-:Y:S05]  /*88e0*/  @!P1 BRA `(.L_x_171) ;  /* 0xfffffffc00f09947 */ /* 0x002fea000383ffff */
[----:B------:R-:W-:Y:S05]  /*88f0*/  BRA `(.L_x_194) ;  /* 0xffffffec00887947 */ /* 0x000fea000383ffff */
.L_x_180:
[----:B------:R-:W-:Y:S01]  /*8900*/  BSSY B0, `(.L_x_195) ;  /* 0x0000006000007945 */ /* 0x000fe20003800000 */
[----:B------:R-:W-:-:S07]  /*8910*/  IMAD.MOV.U32 R15, RZ, RZ, -0x1 ;  /* 0xffffffffff0f7424 */ /* 0x000fce00078e00ff */
[----:B--2--5:R-:W-:Y:S05]  /*8920*/  WARPSYNC.COLLECTIVE R15, `(.L_x_196) ;  /* 0x000000000f0c7348 */ /* 0x024fea0003c00000 */
[----:B------:R-:W-:Y:S02]  /*8930*/  ELECT P6, UR62, PT ;  /* 0x00000000003e782f */ /* 0x000fe400038c0000 */
[----:B------:R-:W-:Y:S01]  /*8940*/  MOV R14, UR62 ;  /* 0x0000003e000e7c02 */ /* 0x000fe20008000f00 */
[----:B--2--5:R-:W-:Y:S10]  /*8950*/  ENDCOLLECTIVE ;  /* 0x000000000000791b */ /* 0x024ff40003800000 */
.L_x_196:
[----:B------:R-:W-:Y:S05]  /*8960*/  BSYNC B0 ;  /* 0x0000000000007941 */ /* 0x000fea0003800000 */
.L_x_195:
[----:B------:R-:W-:Y:S05]  /*8970*/  BRA `(.L_x_197) ;  /* 0xfffffff800787947 */ /* 0x000fea000383ffff */
.L_x_184:
[----:B0-----:R0:W1:Y:S02]  /*8980*/  SYNCS.PHASECHK.TRANS64.TRYWAIT P0, [R7+URZ], R2 ;  /* 0x00000002070075a7 */ /* 0x001064000800017f */
[----:B-1----:R-:W-:Y:S05]  /*8990*/  @!P0 NANOSLEEP.SYNCS 0x989680 ;  /* 0x009896800000895d */ /* 0x002fea0003900000 */
[----:B------:R-:W1:Y:S02]  /*89a0*/  @!P0 SYNCS.PHASECHK.TRANS64 P0, [R7+URZ], R2 ;  /* 0x00000002070085a7 */ /* 0x000e64000800007f */
[----:B-1----:R-:W-:Y:S05]  /*89b0*/  @!P0 BRA `(.L_x_184) ;  /* 0xfffffffc00f08947 */ /* 0x002fea000383ffff */
[----:B------:R-:W-:Y:S05]  /*89c0*/  BRA `(.L_x_198) ;  /* 0xfffffff800b87947 */ /* 0x000fea000383ffff */
.L_x_185:
[----:B0-----:R0:W1:Y:S02]  /*89d0*/  SYNCS.PHASECHK.TRANS64.TRYWAIT P0, [R6+URZ], R3 ;  /* 0x00000003060075a7 */ /* 0x001064000800017f */
[----:B-1----:R-:W-:Y:S05]  /*89e0*/  @!P0 NANOSLEEP.SYNCS 0x989680 ;  /* 0x009896800000895d */ /* 0x002fea0003900000 */
[----:B------:R-:W1:Y:S02]  /*89f0*/  @!P0 SYNCS.PHASECHK.TRANS64 P0, [R6+URZ], R3 ;  /* 0x00000003060085a7 */ /* 0x000e64000800007f */
[----:B-1----:R-:W-:Y:S05]  /*8a00*/  @!P0 BRA `(.L_x_185) ;  /* 0xfffffffc00f08947 */ /* 0x002fea000383ffff */
[----:B------:R-:W-:Y:S05]  /*8a10*/  BRA `(.L_x_199) ;  /* 0xfffffff800c87947 */ /* 0x000fea000383ffff */
.L_x_186:
[----:B0-----:R0:W1:Y:S02]  /*8a20*/  SYNCS.PHASECHK.TRANS64.TRYWAIT P0, [R7+URZ], R4 ;  /* 0x00000004070075a7 */ /* 0x001064000800017f */
[----:B-1----:R-:W-:Y:S05]  /*8a30*/  @!P0 NANOSLEEP.SYNCS 0x989680 ;  /* 0x009896800000895d */ /* 0x002fea0003900000 */
[----:B------:R-:W1:Y:S02]  /*8a40*/  @!P0 SYNCS.PHASECHK.TRANS64 P0, [R7+URZ], R4 ;  /* 0x00000004070085a7 */ /* 0x000e64000800007f */
[----:B-1----:R-:W-:Y:S05]  /*8a50*/  @!P0 BRA `(.L_x_186) ;  /* 0xfffffffc00f08947 */ /* 0x002fea000383ffff */
[----:B------:R-:W-:Y:S05]  /*8a60*/  BRA `(.L_x_200) ;  /* 0xfffffff800d87947 */ /* 0x000fea000383ffff */
.L_x_187:
[----:B-1----:R1:W3:Y:S02]  /*8a70*/  SYNCS.PHASECHK.TRANS64.TRYWAIT P0, [R6+URZ], R3 ;  /* 0x00000003060075a7 */ /* 0x0022e4000800017f */
[----:B---3--:R-:W-:Y:S05]  /*8a80*/  @!P0 NANOSLEEP.SYNCS 0x989680 ;  /* 0x009896800000895d */ /* 0x008fea0003900000 */
[----:B------:R-:W3:Y:S02]  /*8a90*/  @!P0 SYNCS.PHASECHK.TRANS64 P0, [R6+URZ], R3 ;  /* 0x00000003060085a7 */ /* 0x000ee4000800007f */
[----:B---3--:R-:W-:Y:S05]  /*8aa0*/  @!P0 BRA `(.L_x_187) ;  /* 0xfffffffc00f08947 */ /* 0x008fea000383ffff */
[----:B------:R-:W-:Y:S05]  /*8ab0*/  BRA `(.L_x_201) ;  /* 0xfffffff800e07947 */ /* 0x000fea000383ffff */
.L_x_202:
[----:B------:R-:W-:-:S00]  /*8ac0*/  BRA `(.L_x_202) ;  /* 0xfffffffc00fc7947 */ /* 0x000fc0000383ffff */
[----:B------:R-:W-:-:S00]  /*8ad0*/  NOP ;  /* 0x0000000000007918 */ /* 0x000fc00000000000 */
        /* <DEDUP_REMOVED lines=10> */
.L_x_203:


//--------------------- .nv.global.init           --------------------------
	.section	.nv.global.init,"aw",@progbits
.nv.global.init:
	.type		$str$22,@object
	.size		$str$22,($str$23 - $str$22)
$str$22:
        /*0000*/ 	.byte	0x6b, 0x5f, 0x74, 0x69, 0x6c, 0x65, 0x5f, 0x63, 0x6f, 0x75, 0x6e, 0x74, 0x20, 0x3e, 0x3d, 0x20
        /*0010*/ 	.byte	0x31, 0x00
	.type		$str$23,@object
	.size		$str$23,(__unnamed_1 - $str$23)
$str$23:
        /*0012*/ 	.byte	0x2f, 0x74, 0x6d, 0x70, 0x2f, 0x63, 0x75, 0x74, 0x6c, 0x61, 0x73, 0x73, 0x5f, 0x73, 0x77, 0x65
        /*0022*/ 	.byte	0x65, 0x70, 0x5f, 0x73, 0x72, 0x63, 0x2f, 0x69, 0x6e, 0x63, 0x6c, 0x75, 0x64, 0x65, 0x2f, 0x63
        /*0032*/ 	.byte	0x75, 0x74, 0x6c, 0x61, 0x73, 0x73, 0x2f, 0x67, 0x65, 0x6d, 0x6d, 0x2f, 0x63, 0x6f, 0x6c, 0x6c
        /*0042*/ 	.byte	0x65, 0x63, 0x74, 0x69, 0x76, 0x65, 0x2f, 0x73, 0x6d, 0x39, 0x30, 0x5f, 0x6d, 0x6d, 0x61, 0x5f
        /*0052*/ 	.byte	0x74, 0x6d, 0x61, 0x5f, 0x67, 0x6d, 0x6d, 0x61, 0x5f, 0x73, 0x73, 0x5f, 0x77, 0x61, 0x72, 0x70
        /*0062*/ 	.byte	0x73, 0x70, 0x65, 0x63, 0x69, 0x61, 0x6c, 0x69, 0x7a, 0x65, 0x64, 0x2e, 0x68, 0x70, 0x70, 0x00
	.type		__unnamed_1,@object
	.size		__unnamed_1,(.L_0 - __unnamed_1)
__unnamed_1:
        /*0072*/ 	.byte	0x76, 0x6f, 0x69, 0x64, 0x20, 0x63, 0x75, 0x74, 0x6c, 0x61, 0x73, 0x73, 0x3a, 0x3a, 0x67, 0x65
        /* <DEDUP_REMOVED lines=177> */
        /*0b92*/ 	.byte	0x74, 0x69, 0x74, 0x79, 0x5d, 0x00
.L_0:


//--------------------- .nv.shared._ZN7cutlass13device_kernelINS_4gemm6kernel13GemmUniversalIN4cute5tupleIJiiiiEEENS1_10collective13CollectiveMmaINS1_34MainloopSm90TmaGmmaWarpSpecializedILi5ENS5_IJNS4_1CILi1EEENSA_ILi2EEESB_EEENS1_32KernelTmaWarpSpecializedPingpongEEENS5_IJNSA_ILi64EEENSA_ILi128EEESH_EEENS_10tfloat32_tENS5_IJlSB_lEEESJ_SK_NS4_8TiledMMAINS4_8MMA_AtomIJNS4_4SM904GMMA30MMA_64x128x8_F32TF32TF32_SS_TNILNSO_7ScaleInE1ELSQ_1EEEEEENS4_6LayoutINS5_IJSB_SB_SB_EEENS5_IJNSA_ILi0EEESV_SV_EEEEENS5_IJNS4_10UnderscoreESY_SY_EEEEENS4_23SM90_TMA_LOAD_MULTICASTENS4_14ComposedLayoutINS4_7SwizzleILi3ELi4ELi3EEENS4_18smem_ptr_flag_bitsILi32EEENST_INS5_IJNSA_ILi8EEENSA_ILi32EEEEEENS5_IJS18_SB_EEEEEEEvNS4_8identityENS4_13SM90_TMA_LOADES1C_vS1D_EENS_8epilogue10collective6detail29Sm90TmaWarpSpecializedAdapterINS1H_15DefaultEpilogueISJ_SK_SK_NS1G_6thread17LinearCombinationISJ_Li1EffLNS1L_9ScaleType4KindE0ELNS_15FloatRoundStyleE2ESJ_EENS1_15EpilogueDefaultEEEEEvvEEEEvNT_6ParamsE --------------------------
	.section	.nv.shared._ZN7cutlass13device_kernelINS_4gemm6kernel13GemmUniversalIN4cute5tupleIJiiiiEEENS1_10collective13CollectiveMmaINS1_34MainloopSm90TmaGmmaWarpSpecializedILi5ENS5_IJNS4_1CILi1EEENSA_ILi2EEESB_EEENS1_32KernelTmaWarpSpecializedPingpongEEENS5_IJNSA_ILi64EEENSA_ILi128EEESH_EEENS_10tfloat32_tENS5_IJlSB_lEEESJ_SK_NS4_8TiledMMAINS4_8MMA_AtomIJNS4_4SM904GMMA30MMA_64x128x8_F32TF32TF32_SS_TNILNSO_7ScaleInE1ELSQ_1EEEEEENS4_6LayoutINS5_IJSB_SB_SB_EEENS5_IJNSA_ILi0EEESV_SV_EEEEENS5_IJNS4_10UnderscoreESY_SY_EEEEENS4_23SM90_TMA_LOAD_MULTICASTENS4_14ComposedLayoutINS4_7SwizzleILi3ELi4ELi3EEENS4_18smem_ptr_flag_bitsILi32EEENST_INS5_IJNSA_ILi8EEENSA_ILi32EEEEEENS5_IJS18_SB_EEEEEEEvNS4_8identityENS4_13SM90_TMA_LOADES1C_vS1D_EENS_8epilogue10collective6detail29Sm90TmaWarpSpecializedAdapterINS1H_15DefaultEpilogueISJ_SK_SK_NS1G_6thread17LinearCombinationISJ_Li1EffLNS1L_9ScaleType4KindE0ELNS_15FloatRoundStyleE2ESJ_EENS1_15EpilogueDefaultEEEEEvvEEEEvNT_6ParamsE,"aw",@nobits
	.sectionflags	@""
	.align	16
	.zero		1024


//--------------------- .nv.shared.reserved.0     --------------------------
	.section	.nv.shared.reserved.0,"aw",@nobits
	.weak		__nv_reservedSMEM_offset_0_alias
	.size		__nv_reservedSMEM_offset_0_alias, 0, 0
	.other		__nv_reservedSMEM_offset_0_alias,@"STO_CUDA_RESERVED_SHARED STV_DEFAULT"
__nv_reservedSMEM_offset_0_alias:
	.zero		0


//--------------------- .nv.global                --------------------------
	.section	.nv.global,"aw",@nobits
.nv.global:
	.type		_ZN39_INTERNAL_3fa6fa26_4_k_cu_075aca53_65354cute1_E,@object
	.size		_ZN39_INTERNAL_3fa6fa26_4_k_cu_075aca53_65354cute1_E,(_ZN39_INTERNAL_3fa6fa26_4_k_cu_075aca53_65354cuda3std3__45__cpo6cbeginE - _ZN39_INTERNAL_3fa6fa26_4_k_cu_075aca53_65354cute1_E)
_ZN39_INTERNAL_3fa6fa26_4_k_cu_075aca53_65354cute1_E:
	.zero		1
	.type		_ZN39_INTERNAL_3fa6fa26_4_k_cu_075aca53_65354cuda3std3__45__cpo6cbeginE,@object
	.size		_ZN39_INTERNAL_3fa6fa26_4_k_cu_075aca53_65354cuda3std3__45__cpo6cbeginE,(_ZN39_INTERNAL_3fa6fa26_4_k_cu_075aca53_65354cuda3std3__48in_placeE - _ZN39_INTERNAL_3fa6fa26_4_k_cu_075aca53_65354cuda3std3__45__cpo6cbeginE)
_ZN39_INTERNAL_3fa6fa26_4_k_cu_075aca53_65354cuda3std3__45__cpo6cbeginE:
	.zero		1
	.type		_ZN39_INTERNAL_3fa6fa26_4_k_cu_075aca53_65354cuda3std3__48in_placeE,@object
	.size		_ZN39_INTERNAL_3fa6fa26_4_k_cu_075aca53_65354cuda3std3__48in_placeE,(_ZN39_INTERNAL_3fa6fa26_4_k_cu_075aca53_65354cuda3std6ranges3__45__cpo9iter_moveE - _ZN39_INTERNAL_3fa6fa26_4_k_cu_075aca53_65354cuda3std3__48in_placeE)
_ZN39_INTERNAL_3fa6fa26_4_k_cu_075aca53_65354cuda3std3__48in_placeE:
	.zero		1
	.type		_ZN39_INTERNAL_3fa6fa26_4_k_cu_075aca53_65354cuda3std6ranges3__45__cpo9iter_moveE,@object
	.size		_ZN39_INTERNAL_3fa6fa26_4_k_cu_075aca53_65354cuda3std6ranges3__45__cpo9iter_moveE,(_ZN39_INTERNAL_3fa6fa26_4_k_cu_075aca53_65354cuda3std3__45__cpo5beginE - _ZN39_INTERNAL_3fa6fa26_4_k_cu_075aca53_65354cuda3std6ranges3__45__cpo9iter_moveE)
_ZN39_INTERNAL_3fa6fa26_4_k_cu_075aca53_65354cuda3std6ranges3__45__cpo9iter_moveE:
	.zero		1
	.type		_ZN39_INTERNAL_3fa6fa26_4_k_cu_075aca53_65354cuda3std3__45__cpo5beginE,@object
	.size		_ZN39_INTERNAL_3fa6fa26_4_k_cu_075aca53_65354cuda3std3__45__cpo5beginE,(_ZN39_INTERNAL_3fa6fa26_4_k_cu_075aca53_65354cuda3std3__441_GLOBAL__N__3fa6fa26_4_k_cu_075aca53_65356ignoreE - _ZN39_INTERNAL_3fa6fa26_4_k_cu_075aca53_65354cuda3std3__45__cpo5beginE)
_ZN39_INTERNAL_3fa6fa26_4_k_cu_075aca53_65354cuda3std3__45__cpo5beginE:
	.zero		1
	.type		_ZN39_INTERNAL_3fa6fa26_4_k_cu_075aca53_65354cuda3std3__441_GLOBAL__N__3fa6fa26_4_k_cu_075aca53_65356ignoreE,@object
	.size		_ZN39_INTERNAL_3fa6fa26_4_k_cu_075aca53_65354cuda3std3__441_GLOBAL__N__3fa6fa26_4_k_cu_075aca53_65356ignoreE,(_ZN39_INTERNAL_3fa6fa26_4_k_cu_075aca53_65354cute7productE - _ZN39_INTERNAL_3fa6fa26_4_k_cu_075aca53_65354cuda3std3__441_GLOBAL__N__3fa6fa26_4_k_cu_075aca53_65356ignoreE)
_ZN39_INTERNAL_3fa6fa26_4_k_cu_075aca53_65354cuda3std3__441_GLOBAL__N__3fa6fa26_4_k_cu_075aca53_65356ignoreE:
	.zero		1
	.type		_ZN39_INTERNAL_3fa6fa26_4_k_cu_075aca53_65354cute7productE,@object
	.size		_ZN39_INTERNAL_3fa6fa26_4_k_cu_075aca53_65354cute7productE,(_ZN39_INTERNAL_3fa6fa26_4_k_cu_075aca53_65354cuda3std3__45__cpo3endE - _ZN39_INTERNAL_3fa6fa26_4_k_cu_075aca53_65354cute7productE)
_ZN39_INTERNAL_3fa6fa26_4_k_cu_075aca53_65354cute7productE:
	.zero		1
	.type		_ZN39_INTERNAL_3fa6fa26_4_k_cu_075aca53_65354cuda3std3__45__cpo3endE,@object
	.size		_ZN39_INTERNAL_3fa6fa26_4_k_cu_075aca53_65354cuda3std3__45__cpo3endE,(_ZN39_INTERNAL_3fa6fa26_4_k_cu_075aca53_65354cuda3std3__419piecewise_constructE - _ZN39_INTERNAL_3fa6fa26_4_k_cu_075aca53_65354cuda3std3__45__cpo3endE)
_ZN39_INTERNAL_3fa6fa26_4_k_cu_075aca53_65354cuda3std3__45__cpo3endE:
	.zero		1
	.type		_ZN39_INTERNAL_3fa6fa26_4_k_cu_075aca53_65354cuda3std3__419piecewise_constructE,@object
	.size		_ZN39_INTERNAL_3fa6fa26_4_k_cu_075aca53_65354cuda3std3__419piecewise_constructE,(_ZN39_INTERNAL_3fa6fa26_4_k_cu_075aca53_65354cuda3std3__45__cpo4cendE - _ZN39_INTERNAL_3fa6fa26_4_k_cu_075aca53_65354cuda3std3__419piecewise_constructE)
_ZN39_INTERNAL_3fa6fa26_4_k_cu_075aca53_65354cuda3std3__419piecewise_constructE:
	.zero		1
	.type		_ZN39_INTERNAL_3fa6fa26_4_k_cu_075aca53_65354cuda3std3__45__cpo4cendE,@object
	.size		_ZN39_INTERNAL_3fa6fa26_4_k_cu_075aca53_65354cuda3std3__45__cpo4cendE,(_ZN39_INTERNAL_3fa6fa26_4_k_cu_075aca53_65354cuda3std6ranges3__45__cpo4swapE - _ZN39_INTERNAL_3fa6fa26_4_k_cu_075aca53_65354cuda3std3__45__cpo4cendE)
_ZN39_INTERNAL_3fa6fa26_4_k_cu_075aca53_65354cuda3std3__45__cpo4cendE:
	.zero		1
	.type		_ZN39_INTERNAL_3fa6fa26_4_k_cu_075aca53_65354cuda3std6ranges3__45__cpo4swapE,@object
	.size		_ZN39_INTERNAL_3fa6fa26_4_k_cu_075aca53_65354cuda3std6ranges3__45__cpo4swapE,(.L_8 - _ZN39_INTERNAL_3fa6fa26_4_k_cu_075aca53_65354cuda3std6ranges3__45__cpo4swapE)
_ZN39_INTERNAL_3fa6fa26_4_k_cu_075aca53_65354cuda3std6ranges3__45__cpo4swapE:
	.zero		1
.L_8:


//--------------------- .nv.constant0._ZN7cutlass13device_kernelINS_4gemm6kernel13GemmUniversalIN4cute5tupleIJiiiiEEENS1_10collective13CollectiveMmaINS1_34MainloopSm90TmaGmmaWarpSpecializedILi5ENS5_IJNS4_1CILi1EEENSA_ILi2EEESB_EEENS1_32KernelTmaWarpSpecializedPingpongEEENS5_IJNSA_ILi64EEENSA_ILi128EEESH_EEENS_10tfloat32_tENS5_IJlSB_lEEESJ_SK_NS4_8TiledMMAINS4_8MMA_AtomIJNS4_4SM904GMMA30MMA_64x128x8_F32TF32TF32_SS_TNILNSO_7ScaleInE1ELSQ_1EEEEEENS4_6LayoutINS5_IJSB_SB_SB_EEENS5_IJNSA_ILi0EEESV_SV_EEEEENS5_IJNS4_10UnderscoreESY_SY_EEEEENS4_23SM90_TMA_LOAD_MULTICASTENS4_14ComposedLayoutINS4_7SwizzleILi3ELi4ELi3EEENS4_18smem_ptr_flag_bitsILi32EEENST_INS5_IJNSA_ILi8EEENSA_ILi32EEEEEENS5_IJS18_SB_EEEEEEEvNS4_8identityENS4_13SM90_TMA_LOADES1C_vS1D_EENS_8epilogue10collective6detail29Sm90TmaWarpSpecializedAdapterINS1H_15DefaultEpilogueISJ_SK_SK_NS1G_6thread17LinearCombinationISJ_Li1EffLNS1L_9ScaleType4KindE0ELNS_15FloatRoundStyleE2ESJ_EENS1_15EpilogueDefaultEEEEEvvEEEEvNT_6ParamsE --------------------------
	.section	.nv.constant0._ZN7cutlass13device_kernelINS_4gemm6kernel13GemmUniversalIN4cute5tupleIJiiiiEEENS1_10collective13CollectiveMmaINS1_34MainloopSm90TmaGmmaWarpSpecializedILi5ENS5_IJNS4_1CILi1EEENSA_ILi2EEESB_EEENS1_32KernelTmaWarpSpecializedPingpongEEENS5_IJNSA_ILi64EEENSA_ILi128EEESH_EEENS_10tfloat32_tENS5_IJlSB_lEEESJ_SK_NS4_8TiledMMAINS4_8MMA_AtomIJNS4_4SM904GMMA30MMA_64x128x8_F32TF32TF32_SS_TNILNSO_7ScaleInE1ELSQ_1EEEEEENS4_6LayoutINS5_IJSB_SB_SB_EEENS5_IJNSA_ILi0EEESV_SV_EEEEENS5_IJNS4_10UnderscoreESY_SY_EEEEENS4_23SM90_TMA_LOAD_MULTICASTENS4_14ComposedLayoutINS4_7SwizzleILi3ELi4ELi3EEENS4_18smem_ptr_flag_bitsILi32EEENST_INS5_IJNSA_ILi8EEENSA_ILi32EEEEEENS5_IJS18_SB_EEEEEEEvNS4_8identityENS4_13SM90_TMA_LOADES1C_vS1D_EENS_8epilogue10collective6detail29Sm90TmaWarpSpecializedAdapterINS1H_15DefaultEpilogueISJ_SK_SK_NS1G_6thread17LinearCombinationISJ_Li1EffLNS1L_9ScaleType4KindE0ELNS_15FloatRoundStyleE2ESJ_EENS1_15EpilogueDefaultEEEEEvvEEEEvNT_6ParamsE,"a",@progbits
	.sectionflags	@""
	.align	4
.nv.constant0._ZN7cutlass13device_kernelINS_4gemm6kernel13GemmUniversalIN4cute5tupleIJiiiiEEENS1_10collective13CollectiveMmaINS1_34MainloopSm90TmaGmmaWarpSpecializedILi5ENS5_IJNS4_1CILi1EEENSA_ILi2EEESB_EEENS1_32KernelTmaWarpSpecializedPingpongEEENS5_IJNSA_ILi64EEENSA_ILi128EEESH_EEENS_10tfloat32_tENS5_IJlSB_lEEESJ_SK_NS4_8TiledMMAINS4_8MMA_AtomIJNS4_4SM904GMMA30MMA_64x128x8_F32TF32TF32_SS_TNILNSO_7ScaleInE1ELSQ_1EEEEEENS4_6LayoutINS5_IJSB_SB_SB_EEENS5_IJNSA_ILi0EEESV_SV_EEEEENS5_IJNS4_10UnderscoreESY_SY_EEEEENS4_23SM90_TMA_LOAD_MULTICASTENS4_14ComposedLayoutINS4_7SwizzleILi3ELi4ELi3EEENS4_18smem_ptr_flag_bitsILi32EEENST_INS5_IJNSA_ILi8EEENSA_ILi32EEEEEENS5_IJS18_SB_EEEEEEEvNS4_8identityENS4_13SM90_TMA_LOADES1C_vS1D_EENS_8epilogue10collective6detail29Sm90TmaWarpSpecializedAdapterINS1H_15DefaultEpilogueISJ_SK_SK_NS1G_6thread17LinearCombinationISJ_Li1EffLNS1L_9ScaleType4KindE0ELNS_15FloatRoundStyleE2ESJ_EENS1_15EpilogueDefaultEEEEEvvEEEEvNT_6ParamsE:
	.zero		1664


//--------------------- SYMBOLS --------------------------

	.type		.nv.reservedSmem.offset0,@object
	.size		.nv.reservedSmem.offset0,0x4
	.type		__assertfail,@function
